//
// Generated by NVIDIA NVVM Compiler
//
// Compiler Build ID: CL-36424714
// Cuda compilation tools, release 13.0, V13.0.88
// Based on NVVM 20.0.0
//

.version 9.0
.target sm_100
.address_size 64

	// .globl	_Z7phase_1Piiii
// _ZZ7phase_1PiiiiE6myself has been demoted
// _ZZ7phase_2PiiiiE6myself has been demoted
// _ZZ7phase_2PiiiiE5pivot has been demoted
// _ZZ7phase_3PiiiiiE6myself has been demoted
// _ZZ7phase_3PiiiiiE8same_row has been demoted
// _ZZ7phase_3PiiiiiE8same_col has been demoted

.visible .entry _Z7phase_1Piiii(
	.param .u64 .ptr .align 1 _Z7phase_1Piiii_param_0,
	.param .u32 _Z7phase_1Piiii_param_1,
	.param .u32 _Z7phase_1Piiii_param_2,
	.param .u32 _Z7phase_1Piiii_param_3
)
{
	.reg .pred 	%p<2>;
	.reg .b32 	%r<117>;
	.reg .b64 	%rd<7>;
	// demoted variable
	.shared .align 4 .b8 _ZZ7phase_1PiiiiE6myself[16384];
	ld.param.u64 	%rd3, [_Z7phase_1Piiii_param_0];
	ld.param.u32 	%r11, [_Z7phase_1Piiii_param_1];
	ld.param.u32 	%r12, [_Z7phase_1Piiii_param_3];
	cvta.to.global.u64 	%rd4, %rd3;
	mov.u32 	%r13, %tid.y;
	mov.u32 	%r14, %tid.x;
	shl.b32 	%r15, %r11, 6;
	add.s32 	%r16, %r15, %r13;
	add.s32 	%r17, %r15, %r14;
	mad.lo.s32 	%r18, %r16, %r12, %r17;
	shl.b32 	%r19, %r13, 8;
	mov.u32 	%r20, _ZZ7phase_1PiiiiE6myself;
	add.s32 	%r21, %r20, %r19;
	mul.wide.s32 	%rd5, %r18, 4;
	add.s64 	%rd1, %rd4, %rd5;
	ld.global.u32 	%r22, [%rd1];
	shl.b32 	%r23, %r14, 2;
	add.s32 	%r1, %r21, %r23;
	st.shared.u32 	[%r1], %r22;
	ld.global.u32 	%r24, [%rd1+128];
	st.shared.u32 	[%r1+128], %r24;
	shl.b32 	%r25, %r12, 5;
	add.s32 	%r26, %r18, %r25;
	mul.wide.s32 	%rd6, %r26, 4;
	add.s64 	%rd2, %rd4, %rd6;
	ld.global.u32 	%r27, [%rd2];
	st.shared.u32 	[%r1+8192], %r27;
	ld.global.u32 	%r28, [%rd2+128];
	st.shared.u32 	[%r1+8320], %r28;
	bar.sync 	0;
	add.s32 	%r29, %r23, %r20;
	add.s32 	%r115, %r29, 512;
	add.s32 	%r114, %r21, 8192;
	mov.b32 	%r116, 512;
$L__BB0_1:
	ld.shared.u32 	%r30, [%r1];
	ld.shared.u32 	%r31, [%r114+-8192];
	ld.shared.u32 	%r32, [%r115+-512];
	add.s32 	%r33, %r32, %r31;
	min.s32 	%r34, %r30, %r33;
	st.shared.u32 	[%r1], %r34;
	ld.shared.u32 	%r35, [%r1+128];
	ld.shared.u32 	%r36, [%r114+-8192];
	ld.shared.u32 	%r37, [%r115+-384];
	add.s32 	%r38, %r37, %r36;
	min.s32 	%r39, %r35, %r38;
	st.shared.u32 	[%r1+128], %r39;
	ld.shared.u32 	%r40, [%r1+8192];
	ld.shared.u32 	%r41, [%r114];
	ld.shared.u32 	%r42, [%r115+-512];
	add.s32 	%r43, %r42, %r41;
	min.s32 	%r44, %r40, %r43;
	st.shared.u32 	[%r1+8192], %r44;
	ld.shared.u32 	%r45, [%r1+8320];
	ld.shared.u32 	%r46, [%r114];
	ld.shared.u32 	%r47, [%r115+-384];
	add.s32 	%r48, %r47, %r46;
	min.s32 	%r49, %r45, %r48;
	st.shared.u32 	[%r1+8320], %r49;
	bar.sync 	0;
	ld.shared.u32 	%r50, [%r1];
	ld.shared.u32 	%r51, [%r114+-8188];
	ld.shared.u32 	%r52, [%r115+-256];
	add.s32 	%r53, %r52, %r51;
	min.s32 	%r54, %r50, %r53;
	st.shared.u32 	[%r1], %r54;
	ld.shared.u32 	%r55, [%r1+128];
	ld.shared.u32 	%r56, [%r114+-8188];
	ld.shared.u32 	%r57, [%r115+-128];
	add.s32 	%r58, %r57, %r56;
	min.s32 	%r59, %r55, %r58;
	st.shared.u32 	[%r1+128], %r59;
	ld.shared.u32 	%r60, [%r1+8192];
	ld.shared.u32 	%r61, [%r114+4];
	ld.shared.u32 	%r62, [%r115+-256];
	add.s32 	%r63, %r62, %r61;
	min.s32 	%r64, %r60, %r63;
	st.shared.u32 	[%r1+8192], %r64;
	ld.shared.u32 	%r65, [%r1+8320];
	ld.shared.u32 	%r66, [%r114+4];
	ld.shared.u32 	%r67, [%r115+-128];
	add.s32 	%r68, %r67, %r66;
	min.s32 	%r69, %r65, %r68;
	st.shared.u32 	[%r1+8320], %r69;
	bar.sync 	0;
	ld.shared.u32 	%r70, [%r1];
	ld.shared.u32 	%r71, [%r114+-8184];
	ld.shared.u32 	%r72, [%r115];
	add.s32 	%r73, %r72, %r71;
	min.s32 	%r74, %r70, %r73;
	st.shared.u32 	[%r1], %r74;
	ld.shared.u32 	%r75, [%r1+128];
	ld.shared.u32 	%r76, [%r114+-8184];
	ld.shared.u32 	%r77, [%r115+128];
	add.s32 	%r78, %r77, %r76;
	min.s32 	%r79, %r75, %r78;
	st.shared.u32 	[%r1+128], %r79;
	ld.shared.u32 	%r80, [%r1+8192];
	ld.shared.u32 	%r81, [%r114+8];
	ld.shared.u32 	%r82, [%r115];
	add.s32 	%r83, %r82, %r81;
	min.s32 	%r84, %r80, %r83;
	st.shared.u32 	[%r1+8192], %r84;
	ld.shared.u32 	%r85, [%r1+8320];
	ld.shared.u32 	%r86, [%r114+8];
	ld.shared.u32 	%r87, [%r115+128];
	add.s32 	%r88, %r87, %r86;
	min.s32 	%r89, %r85, %r88;
	st.shared.u32 	[%r1+8320], %r89;
	bar.sync 	0;
	ld.shared.u32 	%r90, [%r1];
	ld.shared.u32 	%r91, [%r114+-8180];
	ld.shared.u32 	%r92, [%r115+256];
	add.s32 	%r93, %r92, %r91;
	min.s32 	%r94, %r90, %r93;
	st.shared.u32 	[%r1], %r94;
	ld.shared.u32 	%r95, [%r1+128];
	ld.shared.u32 	%r96, [%r114+-8180];
	ld.shared.u32 	%r97, [%r115+384];
	add.s32 	%r98, %r97, %r96;
	min.s32 	%r99, %r95, %r98;
	st.shared.u32 	[%r1+128], %r99;
	ld.shared.u32 	%r100, [%r1+8192];
	ld.shared.u32 	%r101, [%r114+12];
	ld.shared.u32 	%r102, [%r115+256];
	add.s32 	%r103, %r102, %r101;
	min.s32 	%r104, %r100, %r103;
	st.shared.u32 	[%r1+8192], %r104;
	ld.shared.u32 	%r105, [%r1+8320];
	ld.shared.u32 	%r106, [%r114+12];
	ld.shared.u32 	%r107, [%r115+384];
	add.s32 	%r108, %r107, %r106;
	min.s32 	%r109, %r105, %r108;
	st.shared.u32 	[%r1+8320], %r109;
	bar.sync 	0;
	add.s32 	%r116, %r116, 1024;
	add.s32 	%r115, %r115, 1024;
	add.s32 	%r114, %r114, 16;
	setp.ne.s32 	%p1, %r116, 16896;
	@%p1 bra 	$L__BB0_1;
	ld.shared.u32 	%r110, [%r1];
	st.global.u32 	[%rd1], %r110;
	ld.shared.u32 	%r111, [%r1+128];
	st.global.u32 	[%rd1+128], %r111;
	ld.shared.u32 	%r112, [%r1+8192];
	st.global.u32 	[%rd2], %r112;
	ld.shared.u32 	%r113, [%r1+8320];
	st.global.u32 	[%rd2+128], %r113;
	ret;

}
	// .globl	_Z7phase_2Piiii
.visible .entry _Z7phase_2Piiii(
	.param .u64 .ptr .align 1 _Z7phase_2Piiii_param_0,
	.param .u32 _Z7phase_2Piiii_param_1,
	.param .u32 _Z7phase_2Piiii_param_2,
	.param .u32 _Z7phase_2Piiii_param_3
)
{
	.reg .pred 	%p<4>;
	.reg .b32 	%r<1862>;
	.reg .b64 	%rd<11>;
	// demoted variable
	.shared .align 4 .b8 _ZZ7phase_2PiiiiE6myself[16384];
	// demoted variable
	.shared .align 4 .b8 _ZZ7phase_2PiiiiE5pivot[16384];
	ld.param.u64 	%rd3, [_Z7phase_2Piiii_param_0];
	ld.param.u32 	%r21, [_Z7phase_2Piiii_param_1];
	ld.param.u32 	%r22, [_Z7phase_2Piiii_param_2];
	ld.param.u32 	%r23, [_Z7phase_2Piiii_param_3];
	mov.u32 	%r1, %tid.x;
	mov.b32 	%r1856, -999;
	mov.u32 	%r25, %ctaid.x;
	setp.eq.s32 	%p1, %r25, 1;
	@%p1 bra 	$L__BB1_3;
	setp.ne.s32 	%p2, %r25, 0;
	mov.u32 	%r1857, %r1856;
	@%p2 bra 	$L__BB1_4;
	mov.u32 	%r29, %ctaid.y;
	add.s32 	%r30, %r29, %r21;
	add.s32 	%r31, %r30, 1;
	rem.u32 	%r1856, %r31, %r22;
	mov.u32 	%r1857, %r21;
	bra.uni 	$L__BB1_4;
$L__BB1_3:
	mov.u32 	%r26, %ctaid.y;
	add.s32 	%r27, %r26, %r21;
	add.s32 	%r28, %r27, 1;
	rem.u32 	%r1857, %r28, %r22;
	mov.u32 	%r1856, %r21;
$L__BB1_4:
	cvta.to.global.u64 	%rd4, %rd3;
	mov.u32 	%r32, %tid.y;
	shl.b32 	%r33, %r21, 6;
	add.s32 	%r34, %r33, %r32;
	add.s32 	%r35, %r33, %r1;
	mad.lo.s32 	%r36, %r34, %r23, %r35;
	shl.b32 	%r37, %r32, 8;
	mov.u32 	%r38, _ZZ7phase_2PiiiiE5pivot;
	add.s32 	%r6, %r38, %r37;
	mul.wide.s32 	%rd5, %r36, 4;
	add.s64 	%rd6, %rd4, %rd5;
	ld.global.u32 	%r39, [%rd6];
	shl.b32 	%r40, %r1, 2;
	add.s32 	%r41, %r6, %r40;
	st.shared.u32 	[%r41], %r39;
	ld.global.u32 	%r42, [%rd6+128];
	st.shared.u32 	[%r41+128], %r42;
	shl.b32 	%r43, %r23, 5;
	add.s32 	%r44, %r36, %r43;
	mul.wide.s32 	%rd7, %r44, 4;
	add.s64 	%rd8, %rd4, %rd7;
	ld.global.u32 	%r45, [%rd8];
	st.shared.u32 	[%r41+8192], %r45;
	ld.global.u32 	%r46, [%rd8+128];
	st.shared.u32 	[%r41+8320], %r46;
	shl.b32 	%r47, %r1857, 6;
	shl.b32 	%r48, %r1856, 6;
	add.s32 	%r49, %r47, %r32;
	add.s32 	%r50, %r48, %r1;
	mad.lo.s32 	%r51, %r49, %r23, %r50;
	mov.u32 	%r52, _ZZ7phase_2PiiiiE6myself;
	add.s32 	%r7, %r52, %r37;
	mul.wide.s32 	%rd9, %r51, 4;
	add.s64 	%rd1, %rd4, %rd9;
	ld.global.u32 	%r53, [%rd1];
	add.s32 	%r8, %r7, %r40;
	st.shared.u32 	[%r8], %r53;
	ld.global.u32 	%r54, [%rd1+128];
	st.shared.u32 	[%r8+128], %r54;
	add.s32 	%r55, %r51, %r43;
	mul.wide.s32 	%rd10, %r55, 4;
	add.s64 	%rd2, %rd4, %rd10;
	ld.global.u32 	%r56, [%rd2];
	st.shared.u32 	[%r8+8192], %r56;
	ld.global.u32 	%r57, [%rd2+128];
	st.shared.u32 	[%r8+8320], %r57;
	bar.sync 	0;
	setp.eq.s32 	%p3, %r1856, %r21;
	@%p3 bra 	$L__BB1_6;
	ld.shared.u32 	%r58, [%r6];
	ld.shared.u32 	%r59, [%r8];
	add.s32 	%r62, %r52, %r40;
	ld.shared.u32 	%r63, [%r62];
	add.s32 	%r64, %r63, %r58;
	min.s32 	%r65, %r59, %r64;
	st.shared.u32 	[%r8], %r65;
	ld.shared.u32 	%r66, [%r8+128];
	ld.shared.u32 	%r67, [%r62+128];
	add.s32 	%r68, %r67, %r58;
	min.s32 	%r69, %r66, %r68;
	st.shared.u32 	[%r8+128], %r69;
	ld.shared.u32 	%r70, [%r6+8192];
	ld.shared.u32 	%r71, [%r8+8192];
	ld.shared.u32 	%r72, [%r62];
	add.s32 	%r73, %r72, %r70;
	min.s32 	%r74, %r71, %r73;
	ld.shared.u32 	%r75, [%r8+8320];
	ld.shared.u32 	%r76, [%r62+128];
	add.s32 	%r77, %r76, %r70;
	min.s32 	%r78, %r75, %r77;
	ld.shared.u32 	%r79, [%r6+4];
	ld.shared.u32 	%r80, [%r62+256];
	add.s32 	%r81, %r80, %r79;
	min.s32 	%r82, %r65, %r81;
	st.shared.u32 	[%r8], %r82;
	ld.shared.u32 	%r83, [%r62+384];
	add.s32 	%r84, %r83, %r79;
	min.s32 	%r85, %r69, %r84;
	st.shared.u32 	[%r8+128], %r85;
	ld.shared.u32 	%r86, [%r6+8196];
	ld.shared.u32 	%r87, [%r62+256];
	add.s32 	%r88, %r87, %r86;
	min.s32 	%r89, %r74, %r88;
	ld.shared.u32 	%r90, [%r62+384];
	add.s32 	%r91, %r90, %r86;
	min.s32 	%r92, %r78, %r91;
	ld.shared.u32 	%r93, [%r6+8];
	ld.shared.u32 	%r94, [%r62+512];
	add.s32 	%r95, %r94, %r93;
	min.s32 	%r96, %r82, %r95;
	st.shared.u32 	[%r8], %r96;
	ld.shared.u32 	%r97, [%r62+640];
	add.s32 	%r98, %r97, %r93;
	min.s32 	%r99, %r85, %r98;
	st.shared.u32 	[%r8+128], %r99;
	ld.shared.u32 	%r100, [%r6+8200];
	ld.shared.u32 	%r101, [%r62+512];
	add.s32 	%r102, %r101, %r100;
	min.s32 	%r103, %r89, %r102;
	ld.shared.u32 	%r104, [%r62+640];
	add.s32 	%r105, %r104, %r100;
	min.s32 	%r106, %r92, %r105;
	ld.shared.u32 	%r107, [%r6+12];
	ld.shared.u32 	%r108, [%r62+768];
	add.s32 	%r109, %r108, %r107;
	min.s32 	%r110, %r96, %r109;
	st.shared.u32 	[%r8], %r110;
	ld.shared.u32 	%r111, [%r62+896];
	add.s32 	%r112, %r111, %r107;
	min.s32 	%r113, %r99, %r112;
	st.shared.u32 	[%r8+128], %r113;
	ld.shared.u32 	%r114, [%r6+8204];
	ld.shared.u32 	%r115, [%r62+768];
	add.s32 	%r116, %r115, %r114;
	min.s32 	%r117, %r103, %r116;
	ld.shared.u32 	%r118, [%r62+896];
	add.s32 	%r119, %r118, %r114;
	min.s32 	%r120, %r106, %r119;
	ld.shared.u32 	%r121, [%r6+16];
	ld.shared.u32 	%r122, [%r62+1024];
	add.s32 	%r123, %r122, %r121;
	min.s32 	%r124, %r110, %r123;
	st.shared.u32 	[%r8], %r124;
	ld.shared.u32 	%r125, [%r62+1152];
	add.s32 	%r126, %r125, %r121;
	min.s32 	%r127, %r113, %r126;
	st.shared.u32 	[%r8+128], %r127;
	ld.shared.u32 	%r128, [%r6+8208];
	ld.shared.u32 	%r129, [%r62+1024];
	add.s32 	%r130, %r129, %r128;
	min.s32 	%r131, %r117, %r130;
	ld.shared.u32 	%r132, [%r62+1152];
	add.s32 	%r133, %r132, %r128;
	min.s32 	%r134, %r120, %r133;
	ld.shared.u32 	%r135, [%r6+20];
	ld.shared.u32 	%r136, [%r62+1280];
	add.s32 	%r137, %r136, %r135;
	min.s32 	%r138, %r124, %r137;
	st.shared.u32 	[%r8], %r138;
	ld.shared.u32 	%r139, [%r62+1408];
	add.s32 	%r140, %r139, %r135;
	min.s32 	%r141, %r127, %r140;
	st.shared.u32 	[%r8+128], %r141;
	ld.shared.u32 	%r142, [%r6+8212];
	ld.shared.u32 	%r143, [%r62+1280];
	add.s32 	%r144, %r143, %r142;
	min.s32 	%r145, %r131, %r144;
	ld.shared.u32 	%r146, [%r62+1408];
	add.s32 	%r147, %r146, %r142;
	min.s32 	%r148, %r134, %r147;
	ld.shared.u32 	%r149, [%r6+24];
	ld.shared.u32 	%r150, [%r62+1536];
	add.s32 	%r151, %r150, %r149;
	min.s32 	%r152, %r138, %r151;
	st.shared.u32 	[%r8], %r152;
	ld.shared.u32 	%r153, [%r62+1664];
	add.s32 	%r154, %r153, %r149;
	min.s32 	%r155, %r141, %r154;
	st.shared.u32 	[%r8+128], %r155;
	ld.shared.u32 	%r156, [%r6+8216];
	ld.shared.u32 	%r157, [%r62+1536];
	add.s32 	%r158, %r157, %r156;
	min.s32 	%r159, %r145, %r158;
	ld.shared.u32 	%r160, [%r62+1664];
	add.s32 	%r161, %r160, %r156;
	min.s32 	%r162, %r148, %r161;
	ld.shared.u32 	%r163, [%r6+28];
	ld.shared.u32 	%r164, [%r62+1792];
	add.s32 	%r165, %r164, %r163;
	min.s32 	%r166, %r152, %r165;
	st.shared.u32 	[%r8], %r166;
	ld.shared.u32 	%r167, [%r62+1920];
	add.s32 	%r168, %r167, %r163;
	min.s32 	%r169, %r155, %r168;
	st.shared.u32 	[%r8+128], %r169;
	ld.shared.u32 	%r170, [%r6+8220];
	ld.shared.u32 	%r171, [%r62+1792];
	add.s32 	%r172, %r171, %r170;
	min.s32 	%r173, %r159, %r172;
	ld.shared.u32 	%r174, [%r62+1920];
	add.s32 	%r175, %r174, %r170;
	min.s32 	%r176, %r162, %r175;
	ld.shared.u32 	%r177, [%r6+32];
	ld.shared.u32 	%r178, [%r62+2048];
	add.s32 	%r179, %r178, %r177;
	min.s32 	%r180, %r166, %r179;
	st.shared.u32 	[%r8], %r180;
	ld.shared.u32 	%r181, [%r62+2176];
	add.s32 	%r182, %r181, %r177;
	min.s32 	%r183, %r169, %r182;
	st.shared.u32 	[%r8+128], %r183;
	ld.shared.u32 	%r184, [%r6+8224];
	ld.shared.u32 	%r185, [%r62+2048];
	add.s32 	%r186, %r185, %r184;
	min.s32 	%r187, %r173, %r186;
	ld.shared.u32 	%r188, [%r62+2176];
	add.s32 	%r189, %r188, %r184;
	min.s32 	%r190, %r176, %r189;
	ld.shared.u32 	%r191, [%r6+36];
	ld.shared.u32 	%r192, [%r62+2304];
	add.s32 	%r193, %r192, %r191;
	min.s32 	%r194, %r180, %r193;
	st.shared.u32 	[%r8], %r194;
	ld.shared.u32 	%r195, [%r62+2432];
	add.s32 	%r196, %r195, %r191;
	min.s32 	%r197, %r183, %r196;
	st.shared.u32 	[%r8+128], %r197;
	ld.shared.u32 	%r198, [%r6+8228];
	ld.shared.u32 	%r199, [%r62+2304];
	add.s32 	%r200, %r199, %r198;
	min.s32 	%r201, %r187, %r200;
	ld.shared.u32 	%r202, [%r62+2432];
	add.s32 	%r203, %r202, %r198;
	min.s32 	%r204, %r190, %r203;
	ld.shared.u32 	%r205, [%r6+40];
	ld.shared.u32 	%r206, [%r62+2560];
	add.s32 	%r207, %r206, %r205;
	min.s32 	%r208, %r194, %r207;
	st.shared.u32 	[%r8], %r208;
	ld.shared.u32 	%r209, [%r62+2688];
	add.s32 	%r210, %r209, %r205;
	min.s32 	%r211, %r197, %r210;
	st.shared.u32 	[%r8+128], %r211;
	ld.shared.u32 	%r212, [%r6+8232];
	ld.shared.u32 	%r213, [%r62+2560];
	add.s32 	%r214, %r213, %r212;
	min.s32 	%r215, %r201, %r214;
	ld.shared.u32 	%r216, [%r62+2688];
	add.s32 	%r217, %r216, %r212;
	min.s32 	%r218, %r204, %r217;
	ld.shared.u32 	%r219, [%r6+44];
	ld.shared.u32 	%r220, [%r62+2816];
	add.s32 	%r221, %r220, %r219;
	min.s32 	%r222, %r208, %r221;
	st.shared.u32 	[%r8], %r222;
	ld.shared.u32 	%r223, [%r62+2944];
	add.s32 	%r224, %r223, %r219;
	min.s32 	%r225, %r211, %r224;
	st.shared.u32 	[%r8+128], %r225;
	ld.shared.u32 	%r226, [%r6+8236];
	ld.shared.u32 	%r227, [%r62+2816];
	add.s32 	%r228, %r227, %r226;
	min.s32 	%r229, %r215, %r228;
	ld.shared.u32 	%r230, [%r62+2944];
	add.s32 	%r231, %r230, %r226;
	min.s32 	%r232, %r218, %r231;
	ld.shared.u32 	%r233, [%r6+48];
	ld.shared.u32 	%r234, [%r62+3072];
	add.s32 	%r235, %r234, %r233;
	min.s32 	%r236, %r222, %r235;
	st.shared.u32 	[%r8], %r236;
	ld.shared.u32 	%r237, [%r62+3200];
	add.s32 	%r238, %r237, %r233;
	min.s32 	%r239, %r225, %r238;
	st.shared.u32 	[%r8+128], %r239;
	ld.shared.u32 	%r240, [%r6+8240];
	ld.shared.u32 	%r241, [%r62+3072];
	add.s32 	%r242, %r241, %r240;
	min.s32 	%r243, %r229, %r242;
	ld.shared.u32 	%r244, [%r62+3200];
	add.s32 	%r245, %r244, %r240;
	min.s32 	%r246, %r232, %r245;
	ld.shared.u32 	%r247, [%r6+52];
	ld.shared.u32 	%r248, [%r62+3328];
	add.s32 	%r249, %r248, %r247;
	min.s32 	%r250, %r236, %r249;
	st.shared.u32 	[%r8], %r250;
	ld.shared.u32 	%r251, [%r62+3456];
	add.s32 	%r252, %r251, %r247;
	min.s32 	%r253, %r239, %r252;
	st.shared.u32 	[%r8+128], %r253;
	ld.shared.u32 	%r254, [%r6+8244];
	ld.shared.u32 	%r255, [%r62+3328];
	add.s32 	%r256, %r255, %r254;
	min.s32 	%r257, %r243, %r256;
	ld.shared.u32 	%r258, [%r62+3456];
	add.s32 	%r259, %r258, %r254;
	min.s32 	%r260, %r246, %r259;
	ld.shared.u32 	%r261, [%r6+56];
	ld.shared.u32 	%r262, [%r62+3584];
	add.s32 	%r263, %r262, %r261;
	min.s32 	%r264, %r250, %r263;
	st.shared.u32 	[%r8], %r264;
	ld.shared.u32 	%r265, [%r62+3712];
	add.s32 	%r266, %r265, %r261;
	min.s32 	%r267, %r253, %r266;
	st.shared.u32 	[%r8+128], %r267;
	ld.shared.u32 	%r268, [%r6+8248];
	ld.shared.u32 	%r269, [%r62+3584];
	add.s32 	%r270, %r269, %r268;
	min.s32 	%r271, %r257, %r270;
	ld.shared.u32 	%r272, [%r62+3712];
	add.s32 	%r273, %r272, %r268;
	min.s32 	%r274, %r260, %r273;
	ld.shared.u32 	%r275, [%r6+60];
	ld.shared.u32 	%r276, [%r62+3840];
	add.s32 	%r277, %r276, %r275;
	min.s32 	%r278, %r264, %r277;
	st.shared.u32 	[%r8], %r278;
	ld.shared.u32 	%r279, [%r62+3968];
	add.s32 	%r280, %r279, %r275;
	min.s32 	%r281, %r267, %r280;
	st.shared.u32 	[%r8+128], %r281;
	ld.shared.u32 	%r282, [%r6+8252];
	ld.shared.u32 	%r283, [%r62+3840];
	add.s32 	%r284, %r283, %r282;
	min.s32 	%r285, %r271, %r284;
	ld.shared.u32 	%r286, [%r62+3968];
	add.s32 	%r287, %r286, %r282;
	min.s32 	%r288, %r274, %r287;
	ld.shared.u32 	%r289, [%r6+64];
	ld.shared.u32 	%r290, [%r62+4096];
	add.s32 	%r291, %r290, %r289;
	min.s32 	%r292, %r278, %r291;
	st.shared.u32 	[%r8], %r292;
	ld.shared.u32 	%r293, [%r62+4224];
	add.s32 	%r294, %r293, %r289;
	min.s32 	%r295, %r281, %r294;
	st.shared.u32 	[%r8+128], %r295;
	ld.shared.u32 	%r296, [%r6+8256];
	ld.shared.u32 	%r297, [%r62+4096];
	add.s32 	%r298, %r297, %r296;
	min.s32 	%r299, %r285, %r298;
	ld.shared.u32 	%r300, [%r62+4224];
	add.s32 	%r301, %r300, %r296;
	min.s32 	%r302, %r288, %r301;
	ld.shared.u32 	%r303, [%r6+68];
	ld.shared.u32 	%r304, [%r62+4352];
	add.s32 	%r305, %r304, %r303;
	min.s32 	%r306, %r292, %r305;
	st.shared.u32 	[%r8], %r306;
	ld.shared.u32 	%r307, [%r62+4480];
	add.s32 	%r308, %r307, %r303;
	min.s32 	%r309, %r295, %r308;
	st.shared.u32 	[%r8+128], %r309;
	ld.shared.u32 	%r310, [%r6+8260];
	ld.shared.u32 	%r311, [%r62+4352];
	add.s32 	%r312, %r311, %r310;
	min.s32 	%r313, %r299, %r312;
	ld.shared.u32 	%r314, [%r62+4480];
	add.s32 	%r315, %r314, %r310;
	min.s32 	%r316, %r302, %r315;
	ld.shared.u32 	%r317, [%r6+72];
	ld.shared.u32 	%r318, [%r62+4608];
	add.s32 	%r319, %r318, %r317;
	min.s32 	%r320, %r306, %r319;
	st.shared.u32 	[%r8], %r320;
	ld.shared.u32 	%r321, [%r62+4736];
	add.s32 	%r322, %r321, %r317;
	min.s32 	%r323, %r309, %r322;
	st.shared.u32 	[%r8+128], %r323;
	ld.shared.u32 	%r324, [%r6+8264];
	ld.shared.u32 	%r325, [%r62+4608];
	add.s32 	%r326, %r325, %r324;
	min.s32 	%r327, %r313, %r326;
	ld.shared.u32 	%r328, [%r62+4736];
	add.s32 	%r329, %r328, %r324;
	min.s32 	%r330, %r316, %r329;
	ld.shared.u32 	%r331, [%r6+76];
	ld.shared.u32 	%r332, [%r62+4864];
	add.s32 	%r333, %r332, %r331;
	min.s32 	%r334, %r320, %r333;
	st.shared.u32 	[%r8], %r334;
	ld.shared.u32 	%r335, [%r62+4992];
	add.s32 	%r336, %r335, %r331;
	min.s32 	%r337, %r323, %r336;
	st.shared.u32 	[%r8+128], %r337;
	ld.shared.u32 	%r338, [%r6+8268];
	ld.shared.u32 	%r339, [%r62+4864];
	add.s32 	%r340, %r339, %r338;
	min.s32 	%r341, %r327, %r340;
	ld.shared.u32 	%r342, [%r62+4992];
	add.s32 	%r343, %r342, %r338;
	min.s32 	%r344, %r330, %r343;
	ld.shared.u32 	%r345, [%r6+80];
	ld.shared.u32 	%r346, [%r62+5120];
	add.s32 	%r347, %r346, %r345;
	min.s32 	%r348, %r334, %r347;
	st.shared.u32 	[%r8], %r348;
	ld.shared.u32 	%r349, [%r62+5248];
	add.s32 	%r350, %r349, %r345;
	min.s32 	%r351, %r337, %r350;
	st.shared.u32 	[%r8+128], %r351;
	ld.shared.u32 	%r352, [%r6+8272];
	ld.shared.u32 	%r353, [%r62+5120];
	add.s32 	%r354, %r353, %r352;
	min.s32 	%r355, %r341, %r354;
	ld.shared.u32 	%r356, [%r62+5248];
	add.s32 	%r357, %r356, %r352;
	min.s32 	%r358, %r344, %r357;
	ld.shared.u32 	%r359, [%r6+84];
	ld.shared.u32 	%r360, [%r62+5376];
	add.s32 	%r361, %r360, %r359;
	min.s32 	%r362, %r348, %r361;
	st.shared.u32 	[%r8], %r362;
	ld.shared.u32 	%r363, [%r62+5504];
	add.s32 	%r364, %r363, %r359;
	min.s32 	%r365, %r351, %r364;
	st.shared.u32 	[%r8+128], %r365;
	ld.shared.u32 	%r366, [%r6+8276];
	ld.shared.u32 	%r367, [%r62+5376];
	add.s32 	%r368, %r367, %r366;
	min.s32 	%r369, %r355, %r368;
	ld.shared.u32 	%r370, [%r62+5504];
	add.s32 	%r371, %r370, %r366;
	min.s32 	%r372, %r358, %r371;
	ld.shared.u32 	%r373, [%r6+88];
	ld.shared.u32 	%r374, [%r62+5632];
	add.s32 	%r375, %r374, %r373;
	min.s32 	%r376, %r362, %r375;
	st.shared.u32 	[%r8], %r376;
	ld.shared.u32 	%r377, [%r62+5760];
	add.s32 	%r378, %r377, %r373;
	min.s32 	%r379, %r365, %r378;
	st.shared.u32 	[%r8+128], %r379;
	ld.shared.u32 	%r380, [%r6+8280];
	ld.shared.u32 	%r381, [%r62+5632];
	add.s32 	%r382, %r381, %r380;
	min.s32 	%r383, %r369, %r382;
	ld.shared.u32 	%r384, [%r62+5760];
	add.s32 	%r385, %r384, %r380;
	min.s32 	%r386, %r372, %r385;
	ld.shared.u32 	%r387, [%r6+92];
	ld.shared.u32 	%r388, [%r62+5888];
	add.s32 	%r389, %r388, %r387;
	min.s32 	%r390, %r376, %r389;
	st.shared.u32 	[%r8], %r390;
	ld.shared.u32 	%r391, [%r62+6016];
	add.s32 	%r392, %r391, %r387;
	min.s32 	%r393, %r379, %r392;
	st.shared.u32 	[%r8+128], %r393;
	ld.shared.u32 	%r394, [%r6+8284];
	ld.shared.u32 	%r395, [%r62+5888];
	add.s32 	%r396, %r395, %r394;
	min.s32 	%r397, %r383, %r396;
	ld.shared.u32 	%r398, [%r62+6016];
	add.s32 	%r399, %r398, %r394;
	min.s32 	%r400, %r386, %r399;
	ld.shared.u32 	%r401, [%r6+96];
	ld.shared.u32 	%r402, [%r62+6144];
	add.s32 	%r403, %r402, %r401;
	min.s32 	%r404, %r390, %r403;
	st.shared.u32 	[%r8], %r404;
	ld.shared.u32 	%r405, [%r62+6272];
	add.s32 	%r406, %r405, %r401;
	min.s32 	%r407, %r393, %r406;
	st.shared.u32 	[%r8+128], %r407;
	ld.shared.u32 	%r408, [%r6+8288];
	ld.shared.u32 	%r409, [%r62+6144];
	add.s32 	%r410, %r409, %r408;
	min.s32 	%r411, %r397, %r410;
	ld.shared.u32 	%r412, [%r62+6272];
	add.s32 	%r413, %r412, %r408;
	min.s32 	%r414, %r400, %r413;
	ld.shared.u32 	%r415, [%r6+100];
	ld.shared.u32 	%r416, [%r62+6400];
	add.s32 	%r417, %r416, %r415;
	min.s32 	%r418, %r404, %r417;
	st.shared.u32 	[%r8], %r418;
	ld.shared.u32 	%r419, [%r62+6528];
	add.s32 	%r420, %r419, %r415;
	min.s32 	%r421, %r407, %r420;
	st.shared.u32 	[%r8+128], %r421;
	ld.shared.u32 	%r422, [%r6+8292];
	ld.shared.u32 	%r423, [%r62+6400];
	add.s32 	%r424, %r423, %r422;
	min.s32 	%r425, %r411, %r424;
	ld.shared.u32 	%r426, [%r62+6528];
	add.s32 	%r427, %r426, %r422;
	min.s32 	%r428, %r414, %r427;
	ld.shared.u32 	%r429, [%r6+104];
	ld.shared.u32 	%r430, [%r62+6656];
	add.s32 	%r431, %r430, %r429;
	min.s32 	%r432, %r418, %r431;
	st.shared.u32 	[%r8], %r432;
	ld.shared.u32 	%r433, [%r62+6784];
	add.s32 	%r434, %r433, %r429;
	min.s32 	%r435, %r421, %r434;
	st.shared.u32 	[%r8+128], %r435;
	ld.shared.u32 	%r436, [%r6+8296];
	ld.shared.u32 	%r437, [%r62+6656];
	add.s32 	%r438, %r437, %r436;
	min.s32 	%r439, %r425, %r438;
	ld.shared.u32 	%r440, [%r62+6784];
	add.s32 	%r441, %r440, %r436;
	min.s32 	%r442, %r428, %r441;
	ld.shared.u32 	%r443, [%r6+108];
	ld.shared.u32 	%r444, [%r62+6912];
	add.s32 	%r445, %r444, %r443;
	min.s32 	%r446, %r432, %r445;
	st.shared.u32 	[%r8], %r446;
	ld.shared.u32 	%r447, [%r62+7040];
	add.s32 	%r448, %r447, %r443;
	min.s32 	%r449, %r435, %r448;
	st.shared.u32 	[%r8+128], %r449;
	ld.shared.u32 	%r450, [%r6+8300];
	ld.shared.u32 	%r451, [%r62+6912];
	add.s32 	%r452, %r451, %r450;
	min.s32 	%r453, %r439, %r452;
	ld.shared.u32 	%r454, [%r62+7040];
	add.s32 	%r455, %r454, %r450;
	min.s32 	%r456, %r442, %r455;
	ld.shared.u32 	%r457, [%r6+112];
	ld.shared.u32 	%r458, [%r62+7168];
	add.s32 	%r459, %r458, %r457;
	min.s32 	%r460, %r446, %r459;
	st.shared.u32 	[%r8], %r460;
	ld.shared.u32 	%r461, [%r62+7296];
	add.s32 	%r462, %r461, %r457;
	min.s32 	%r463, %r449, %r462;
	st.shared.u32 	[%r8+128], %r463;
	ld.shared.u32 	%r464, [%r6+8304];
	ld.shared.u32 	%r465, [%r62+7168];
	add.s32 	%r466, %r465, %r464;
	min.s32 	%r467, %r453, %r466;
	ld.shared.u32 	%r468, [%r62+7296];
	add.s32 	%r469, %r468, %r464;
	min.s32 	%r470, %r456, %r469;
	ld.shared.u32 	%r471, [%r6+116];
	ld.shared.u32 	%r472, [%r62+7424];
	add.s32 	%r473, %r472, %r471;
	min.s32 	%r474, %r460, %r473;
	st.shared.u32 	[%r8], %r474;
	ld.shared.u32 	%r475, [%r62+7552];
	add.s32 	%r476, %r475, %r471;
	min.s32 	%r477, %r463, %r476;
	st.shared.u32 	[%r8+128], %r477;
	ld.shared.u32 	%r478, [%r6+8308];
	ld.shared.u32 	%r479, [%r62+7424];
	add.s32 	%r480, %r479, %r478;
	min.s32 	%r481, %r467, %r480;
	ld.shared.u32 	%r482, [%r62+7552];
	add.s32 	%r483, %r482, %r478;
	min.s32 	%r484, %r470, %r483;
	ld.shared.u32 	%r485, [%r6+120];
	ld.shared.u32 	%r486, [%r62+7680];
	add.s32 	%r487, %r486, %r485;
	min.s32 	%r488, %r474, %r487;
	st.shared.u32 	[%r8], %r488;
	ld.shared.u32 	%r489, [%r62+7808];
	add.s32 	%r490, %r489, %r485;
	min.s32 	%r491, %r477, %r490;
	st.shared.u32 	[%r8+128], %r491;
	ld.shared.u32 	%r492, [%r6+8312];
	ld.shared.u32 	%r493, [%r62+7680];
	add.s32 	%r494, %r493, %r492;
	min.s32 	%r495, %r481, %r494;
	ld.shared.u32 	%r496, [%r62+7808];
	add.s32 	%r497, %r496, %r492;
	min.s32 	%r498, %r484, %r497;
	ld.shared.u32 	%r499, [%r6+124];
	ld.shared.u32 	%r500, [%r62+7936];
	add.s32 	%r501, %r500, %r499;
	min.s32 	%r502, %r488, %r501;
	st.shared.u32 	[%r8], %r502;
	ld.shared.u32 	%r503, [%r62+8064];
	add.s32 	%r504, %r503, %r499;
	min.s32 	%r505, %r491, %r504;
	st.shared.u32 	[%r8+128], %r505;
	ld.shared.u32 	%r506, [%r6+8316];
	ld.shared.u32 	%r507, [%r62+7936];
	add.s32 	%r508, %r507, %r506;
	min.s32 	%r509, %r495, %r508;
	st.shared.u32 	[%r8+8192], %r509;
	ld.shared.u32 	%r510, [%r62+8064];
	add.s32 	%r511, %r510, %r506;
	min.s32 	%r512, %r498, %r511;
	st.shared.u32 	[%r8+8320], %r512;
	ld.shared.u32 	%r513, [%r6+128];
	ld.shared.u32 	%r514, [%r62+8192];
	add.s32 	%r515, %r514, %r513;
	min.s32 	%r516, %r502, %r515;
	st.shared.u32 	[%r8], %r516;
	ld.shared.u32 	%r517, [%r62+8320];
	add.s32 	%r518, %r517, %r513;
	min.s32 	%r519, %r505, %r518;
	st.shared.u32 	[%r8+128], %r519;
	ld.shared.u32 	%r520, [%r6+8320];
	ld.shared.u32 	%r521, [%r62+8192];
	add.s32 	%r522, %r521, %r520;
	min.s32 	%r523, %r509, %r522;
	st.shared.u32 	[%r8+8192], %r523;
	ld.shared.u32 	%r524, [%r62+8320];
	add.s32 	%r525, %r524, %r520;
	min.s32 	%r526, %r512, %r525;
	st.shared.u32 	[%r8+8320], %r526;
	ld.shared.u32 	%r527, [%r6+132];
	ld.shared.u32 	%r528, [%r62+8448];
	add.s32 	%r529, %r528, %r527;
	min.s32 	%r530, %r516, %r529;
	st.shared.u32 	[%r8], %r530;
	ld.shared.u32 	%r531, [%r62+8576];
	add.s32 	%r532, %r531, %r527;
	min.s32 	%r533, %r519, %r532;
	st.shared.u32 	[%r8+128], %r533;
	ld.shared.u32 	%r534, [%r6+8324];
	ld.shared.u32 	%r535, [%r62+8448];
	add.s32 	%r536, %r535, %r534;
	min.s32 	%r537, %r523, %r536;
	st.shared.u32 	[%r8+8192], %r537;
	ld.shared.u32 	%r538, [%r62+8576];
	add.s32 	%r539, %r538, %r534;
	min.s32 	%r540, %r526, %r539;
	st.shared.u32 	[%r8+8320], %r540;
	ld.shared.u32 	%r541, [%r6+136];
	ld.shared.u32 	%r542, [%r62+8704];
	add.s32 	%r543, %r542, %r541;
	min.s32 	%r544, %r530, %r543;
	st.shared.u32 	[%r8], %r544;
	ld.shared.u32 	%r545, [%r62+8832];
	add.s32 	%r546, %r545, %r541;
	min.s32 	%r547, %r533, %r546;
	st.shared.u32 	[%r8+128], %r547;
	ld.shared.u32 	%r548, [%r6+8328];
	ld.shared.u32 	%r549, [%r62+8704];
	add.s32 	%r550, %r549, %r548;
	min.s32 	%r551, %r537, %r550;
	st.shared.u32 	[%r8+8192], %r551;
	ld.shared.u32 	%r552, [%r62+8832];
	add.s32 	%r553, %r552, %r548;
	min.s32 	%r554, %r540, %r553;
	st.shared.u32 	[%r8+8320], %r554;
	ld.shared.u32 	%r555, [%r6+140];
	ld.shared.u32 	%r556, [%r62+8960];
	add.s32 	%r557, %r556, %r555;
	min.s32 	%r558, %r544, %r557;
	st.shared.u32 	[%r8], %r558;
	ld.shared.u32 	%r559, [%r62+9088];
	add.s32 	%r560, %r559, %r555;
	min.s32 	%r561, %r547, %r560;
	st.shared.u32 	[%r8+128], %r561;
	ld.shared.u32 	%r562, [%r6+8332];
	ld.shared.u32 	%r563, [%r62+8960];
	add.s32 	%r564, %r563, %r562;
	min.s32 	%r565, %r551, %r564;
	st.shared.u32 	[%r8+8192], %r565;
	ld.shared.u32 	%r566, [%r62+9088];
	add.s32 	%r567, %r566, %r562;
	min.s32 	%r568, %r554, %r567;
	st.shared.u32 	[%r8+8320], %r568;
	ld.shared.u32 	%r569, [%r6+144];
	ld.shared.u32 	%r570, [%r62+9216];
	add.s32 	%r571, %r570, %r569;
	min.s32 	%r572, %r558, %r571;
	st.shared.u32 	[%r8], %r572;
	ld.shared.u32 	%r573, [%r62+9344];
	add.s32 	%r574, %r573, %r569;
	min.s32 	%r575, %r561, %r574;
	st.shared.u32 	[%r8+128], %r575;
	ld.shared.u32 	%r576, [%r6+8336];
	ld.shared.u32 	%r577, [%r62+9216];
	add.s32 	%r578, %r577, %r576;
	min.s32 	%r579, %r565, %r578;
	st.shared.u32 	[%r8+8192], %r579;
	ld.shared.u32 	%r580, [%r62+9344];
	add.s32 	%r581, %r580, %r576;
	min.s32 	%r582, %r568, %r581;
	st.shared.u32 	[%r8+8320], %r582;
	ld.shared.u32 	%r583, [%r6+148];
	ld.shared.u32 	%r584, [%r62+9472];
	add.s32 	%r585, %r584, %r583;
	min.s32 	%r586, %r572, %r585;
	st.shared.u32 	[%r8], %r586;
	ld.shared.u32 	%r587, [%r62+9600];
	add.s32 	%r588, %r587, %r583;
	min.s32 	%r589, %r575, %r588;
	st.shared.u32 	[%r8+128], %r589;
	ld.shared.u32 	%r590, [%r6+8340];
	ld.shared.u32 	%r591, [%r62+9472];
	add.s32 	%r592, %r591, %r590;
	min.s32 	%r593, %r579, %r592;
	st.shared.u32 	[%r8+8192], %r593;
	ld.shared.u32 	%r594, [%r62+9600];
	add.s32 	%r595, %r594, %r590;
	min.s32 	%r596, %r582, %r595;
	st.shared.u32 	[%r8+8320], %r596;
	ld.shared.u32 	%r597, [%r6+152];
	ld.shared.u32 	%r598, [%r62+9728];
	add.s32 	%r599, %r598, %r597;
	min.s32 	%r600, %r586, %r599;
	st.shared.u32 	[%r8], %r600;
	ld.shared.u32 	%r601, [%r62+9856];
	add.s32 	%r602, %r601, %r597;
	min.s32 	%r603, %r589, %r602;
	st.shared.u32 	[%r8+128], %r603;
	ld.shared.u32 	%r604, [%r6+8344];
	ld.shared.u32 	%r605, [%r62+9728];
	add.s32 	%r606, %r605, %r604;
	min.s32 	%r607, %r593, %r606;
	st.shared.u32 	[%r8+8192], %r607;
	ld.shared.u32 	%r608, [%r62+9856];
	add.s32 	%r609, %r608, %r604;
	min.s32 	%r610, %r596, %r609;
	st.shared.u32 	[%r8+8320], %r610;
	ld.shared.u32 	%r611, [%r6+156];
	ld.shared.u32 	%r612, [%r62+9984];
	add.s32 	%r613, %r612, %r611;
	min.s32 	%r614, %r600, %r613;
	st.shared.u32 	[%r8], %r614;
	ld.shared.u32 	%r615, [%r62+10112];
	add.s32 	%r616, %r615, %r611;
	min.s32 	%r617, %r603, %r616;
	st.shared.u32 	[%r8+128], %r617;
	ld.shared.u32 	%r618, [%r6+8348];
	ld.shared.u32 	%r619, [%r62+9984];
	add.s32 	%r620, %r619, %r618;
	min.s32 	%r621, %r607, %r620;
	st.shared.u32 	[%r8+8192], %r621;
	ld.shared.u32 	%r622, [%r62+10112];
	add.s32 	%r623, %r622, %r618;
	min.s32 	%r624, %r610, %r623;
	st.shared.u32 	[%r8+8320], %r624;
	ld.shared.u32 	%r625, [%r6+160];
	ld.shared.u32 	%r626, [%r62+10240];
	add.s32 	%r627, %r626, %r625;
	min.s32 	%r628, %r614, %r627;
	st.shared.u32 	[%r8], %r628;
	ld.shared.u32 	%r629, [%r62+10368];
	add.s32 	%r630, %r629, %r625;
	min.s32 	%r631, %r617, %r630;
	st.shared.u32 	[%r8+128], %r631;
	ld.shared.u32 	%r632, [%r6+8352];
	ld.shared.u32 	%r633, [%r62+10240];
	add.s32 	%r634, %r633, %r632;
	min.s32 	%r635, %r621, %r634;
	st.shared.u32 	[%r8+8192], %r635;
	ld.shared.u32 	%r636, [%r62+10368];
	add.s32 	%r637, %r636, %r632;
	min.s32 	%r638, %r624, %r637;
	st.shared.u32 	[%r8+8320], %r638;
	ld.shared.u32 	%r639, [%r6+164];
	ld.shared.u32 	%r640, [%r62+10496];
	add.s32 	%r641, %r640, %r639;
	min.s32 	%r642, %r628, %r641;
	st.shared.u32 	[%r8], %r642;
	ld.shared.u32 	%r643, [%r62+10624];
	add.s32 	%r644, %r643, %r639;
	min.s32 	%r645, %r631, %r644;
	st.shared.u32 	[%r8+128], %r645;
	ld.shared.u32 	%r646, [%r6+8356];
	ld.shared.u32 	%r647, [%r62+10496];
	add.s32 	%r648, %r647, %r646;
	min.s32 	%r649, %r635, %r648;
	st.shared.u32 	[%r8+8192], %r649;
	ld.shared.u32 	%r650, [%r62+10624];
	add.s32 	%r651, %r650, %r646;
	min.s32 	%r652, %r638, %r651;
	st.shared.u32 	[%r8+8320], %r652;
	ld.shared.u32 	%r653, [%r6+168];
	ld.shared.u32 	%r654, [%r62+10752];
	add.s32 	%r655, %r654, %r653;
	min.s32 	%r656, %r642, %r655;
	st.shared.u32 	[%r8], %r656;
	ld.shared.u32 	%r657, [%r62+10880];
	add.s32 	%r658, %r657, %r653;
	min.s32 	%r659, %r645, %r658;
	st.shared.u32 	[%r8+128], %r659;
	ld.shared.u32 	%r660, [%r6+8360];
	ld.shared.u32 	%r661, [%r62+10752];
	add.s32 	%r662, %r661, %r660;
	min.s32 	%r663, %r649, %r662;
	st.shared.u32 	[%r8+8192], %r663;
	ld.shared.u32 	%r664, [%r62+10880];
	add.s32 	%r665, %r664, %r660;
	min.s32 	%r666, %r652, %r665;
	st.shared.u32 	[%r8+8320], %r666;
	ld.shared.u32 	%r667, [%r6+172];
	ld.shared.u32 	%r668, [%r62+11008];
	add.s32 	%r669, %r668, %r667;
	min.s32 	%r670, %r656, %r669;
	st.shared.u32 	[%r8], %r670;
	ld.shared.u32 	%r671, [%r62+11136];
	add.s32 	%r672, %r671, %r667;
	min.s32 	%r673, %r659, %r672;
	st.shared.u32 	[%r8+128], %r673;
	ld.shared.u32 	%r674, [%r6+8364];
	ld.shared.u32 	%r675, [%r62+11008];
	add.s32 	%r676, %r675, %r674;
	min.s32 	%r677, %r663, %r676;
	st.shared.u32 	[%r8+8192], %r677;
	ld.shared.u32 	%r678, [%r62+11136];
	add.s32 	%r679, %r678, %r674;
	min.s32 	%r680, %r666, %r679;
	st.shared.u32 	[%r8+8320], %r680;
	ld.shared.u32 	%r681, [%r6+176];
	ld.shared.u32 	%r682, [%r62+11264];
	add.s32 	%r683, %r682, %r681;
	min.s32 	%r684, %r670, %r683;
	st.shared.u32 	[%r8], %r684;
	ld.shared.u32 	%r685, [%r62+11392];
	add.s32 	%r686, %r685, %r681;
	min.s32 	%r687, %r673, %r686;
	st.shared.u32 	[%r8+128], %r687;
	ld.shared.u32 	%r688, [%r6+8368];
	ld.shared.u32 	%r689, [%r62+11264];
	add.s32 	%r690, %r689, %r688;
	min.s32 	%r691, %r677, %r690;
	st.shared.u32 	[%r8+8192], %r691;
	ld.shared.u32 	%r692, [%r62+11392];
	add.s32 	%r693, %r692, %r688;
	min.s32 	%r694, %r680, %r693;
	st.shared.u32 	[%r8+8320], %r694;
	ld.shared.u32 	%r695, [%r6+180];
	ld.shared.u32 	%r696, [%r62+11520];
	add.s32 	%r697, %r696, %r695;
	min.s32 	%r698, %r684, %r697;
	st.shared.u32 	[%r8], %r698;
	ld.shared.u32 	%r699, [%r62+11648];
	add.s32 	%r700, %r699, %r695;
	min.s32 	%r701, %r687, %r700;
	st.shared.u32 	[%r8+128], %r701;
	ld.shared.u32 	%r702, [%r6+8372];
	ld.shared.u32 	%r703, [%r62+11520];
	add.s32 	%r704, %r703, %r702;
	min.s32 	%r705, %r691, %r704;
	st.shared.u32 	[%r8+8192], %r705;
	ld.shared.u32 	%r706, [%r62+11648];
	add.s32 	%r707, %r706, %r702;
	min.s32 	%r708, %r694, %r707;
	st.shared.u32 	[%r8+8320], %r708;
	ld.shared.u32 	%r709, [%r6+184];
	ld.shared.u32 	%r710, [%r62+11776];
	add.s32 	%r711, %r710, %r709;
	min.s32 	%r712, %r698, %r711;
	st.shared.u32 	[%r8], %r712;
	ld.shared.u32 	%r713, [%r62+11904];
	add.s32 	%r714, %r713, %r709;
	min.s32 	%r715, %r701, %r714;
	st.shared.u32 	[%r8+128], %r715;
	ld.shared.u32 	%r716, [%r6+8376];
	ld.shared.u32 	%r717, [%r62+11776];
	add.s32 	%r718, %r717, %r716;
	min.s32 	%r719, %r705, %r718;
	st.shared.u32 	[%r8+8192], %r719;
	ld.shared.u32 	%r720, [%r62+11904];
	add.s32 	%r721, %r720, %r716;
	min.s32 	%r722, %r708, %r721;
	st.shared.u32 	[%r8+8320], %r722;
	ld.shared.u32 	%r723, [%r6+188];
	ld.shared.u32 	%r724, [%r62+12032];
	add.s32 	%r725, %r724, %r723;
	min.s32 	%r726, %r712, %r725;
	st.shared.u32 	[%r8], %r726;
	ld.shared.u32 	%r727, [%r62+12160];
	add.s32 	%r728, %r727, %r723;
	min.s32 	%r729, %r715, %r728;
	st.shared.u32 	[%r8+128], %r729;
	ld.shared.u32 	%r730, [%r6+8380];
	ld.shared.u32 	%r731, [%r62+12032];
	add.s32 	%r732, %r731, %r730;
	min.s32 	%r733, %r719, %r732;
	st.shared.u32 	[%r8+8192], %r733;
	ld.shared.u32 	%r734, [%r62+12160];
	add.s32 	%r735, %r734, %r730;
	min.s32 	%r736, %r722, %r735;
	st.shared.u32 	[%r8+8320], %r736;
	ld.shared.u32 	%r737, [%r6+192];
	ld.shared.u32 	%r738, [%r62+12288];
	add.s32 	%r739, %r738, %r737;
	min.s32 	%r740, %r726, %r739;
	st.shared.u32 	[%r8], %r740;
	ld.shared.u32 	%r741, [%r62+12416];
	add.s32 	%r742, %r741, %r737;
	min.s32 	%r743, %r729, %r742;
	st.shared.u32 	[%r8+128], %r743;
	ld.shared.u32 	%r744, [%r6+8384];
	ld.shared.u32 	%r745, [%r62+12288];
	add.s32 	%r746, %r745, %r744;
	min.s32 	%r747, %r733, %r746;
	st.shared.u32 	[%r8+8192], %r747;
	ld.shared.u32 	%r748, [%r62+12416];
	add.s32 	%r749, %r748, %r744;
	min.s32 	%r750, %r736, %r749;
	st.shared.u32 	[%r8+8320], %r750;
	ld.shared.u32 	%r751, [%r6+196];
	ld.shared.u32 	%r752, [%r62+12544];
	add.s32 	%r753, %r752, %r751;
	min.s32 	%r754, %r740, %r753;
	st.shared.u32 	[%r8], %r754;
	ld.shared.u32 	%r755, [%r62+12672];
	add.s32 	%r756, %r755, %r751;
	min.s32 	%r757, %r743, %r756;
	st.shared.u32 	[%r8+128], %r757;
	ld.shared.u32 	%r758, [%r6+8388];
	ld.shared.u32 	%r759, [%r62+12544];
	add.s32 	%r760, %r759, %r758;
	min.s32 	%r761, %r747, %r760;
	st.shared.u32 	[%r8+8192], %r761;
	ld.shared.u32 	%r762, [%r62+12672];
	add.s32 	%r763, %r762, %r758;
	min.s32 	%r764, %r750, %r763;
	st.shared.u32 	[%r8+8320], %r764;
	ld.shared.u32 	%r765, [%r6+200];
	ld.shared.u32 	%r766, [%r62+12800];
	add.s32 	%r767, %r766, %r765;
	min.s32 	%r768, %r754, %r767;
	st.shared.u32 	[%r8], %r768;
	ld.shared.u32 	%r769, [%r62+12928];
	add.s32 	%r770, %r769, %r765;
	min.s32 	%r771, %r757, %r770;
	st.shared.u32 	[%r8+128], %r771;
	ld.shared.u32 	%r772, [%r6+8392];
	ld.shared.u32 	%r773, [%r62+12800];
	add.s32 	%r774, %r773, %r772;
	min.s32 	%r775, %r761, %r774;
	st.shared.u32 	[%r8+8192], %r775;
	ld.shared.u32 	%r776, [%r62+12928];
	add.s32 	%r777, %r776, %r772;
	min.s32 	%r778, %r764, %r777;
	st.shared.u32 	[%r8+8320], %r778;
	ld.shared.u32 	%r779, [%r6+204];
	ld.shared.u32 	%r780, [%r62+13056];
	add.s32 	%r781, %r780, %r779;
	min.s32 	%r782, %r768, %r781;
	st.shared.u32 	[%r8], %r782;
	ld.shared.u32 	%r783, [%r62+13184];
	add.s32 	%r784, %r783, %r779;
	min.s32 	%r785, %r771, %r784;
	st.shared.u32 	[%r8+128], %r785;
	ld.shared.u32 	%r786, [%r6+8396];
	ld.shared.u32 	%r787, [%r62+13056];
	add.s32 	%r788, %r787, %r786;
	min.s32 	%r789, %r775, %r788;
	st.shared.u32 	[%r8+8192], %r789;
	ld.shared.u32 	%r790, [%r62+13184];
	add.s32 	%r791, %r790, %r786;
	min.s32 	%r792, %r778, %r791;
	st.shared.u32 	[%r8+8320], %r792;
	ld.shared.u32 	%r793, [%r6+208];
	ld.shared.u32 	%r794, [%r62+13312];
	add.s32 	%r795, %r794, %r793;
	min.s32 	%r796, %r782, %r795;
	st.shared.u32 	[%r8], %r796;
	ld.shared.u32 	%r797, [%r62+13440];
	add.s32 	%r798, %r797, %r793;
	min.s32 	%r799, %r785, %r798;
	st.shared.u32 	[%r8+128], %r799;
	ld.shared.u32 	%r800, [%r6+8400];
	ld.shared.u32 	%r801, [%r62+13312];
	add.s32 	%r802, %r801, %r800;
	min.s32 	%r803, %r789, %r802;
	st.shared.u32 	[%r8+8192], %r803;
	ld.shared.u32 	%r804, [%r62+13440];
	add.s32 	%r805, %r804, %r800;
	min.s32 	%r806, %r792, %r805;
	st.shared.u32 	[%r8+8320], %r806;
	ld.shared.u32 	%r807, [%r6+212];
	ld.shared.u32 	%r808, [%r62+13568];
	add.s32 	%r809, %r808, %r807;
	min.s32 	%r810, %r796, %r809;
	st.shared.u32 	[%r8], %r810;
	ld.shared.u32 	%r811, [%r62+13696];
	add.s32 	%r812, %r811, %r807;
	min.s32 	%r813, %r799, %r812;
	st.shared.u32 	[%r8+128], %r813;
	ld.shared.u32 	%r814, [%r6+8404];
	ld.shared.u32 	%r815, [%r62+13568];
	add.s32 	%r816, %r815, %r814;
	min.s32 	%r817, %r803, %r816;
	st.shared.u32 	[%r8+8192], %r817;
	ld.shared.u32 	%r818, [%r62+13696];
	add.s32 	%r819, %r818, %r814;
	min.s32 	%r820, %r806, %r819;
	st.shared.u32 	[%r8+8320], %r820;
	ld.shared.u32 	%r821, [%r6+216];
	ld.shared.u32 	%r822, [%r62+13824];
	add.s32 	%r823, %r822, %r821;
	min.s32 	%r824, %r810, %r823;
	st.shared.u32 	[%r8], %r824;
	ld.shared.u32 	%r825, [%r62+13952];
	add.s32 	%r826, %r825, %r821;
	min.s32 	%r827, %r813, %r826;
	st.shared.u32 	[%r8+128], %r827;
	ld.shared.u32 	%r828, [%r6+8408];
	ld.shared.u32 	%r829, [%r62+13824];
	add.s32 	%r830, %r829, %r828;
	min.s32 	%r831, %r817, %r830;
	st.shared.u32 	[%r8+8192], %r831;
	ld.shared.u32 	%r832, [%r62+13952];
	add.s32 	%r833, %r832, %r828;
	min.s32 	%r834, %r820, %r833;
	st.shared.u32 	[%r8+8320], %r834;
	ld.shared.u32 	%r835, [%r6+220];
	ld.shared.u32 	%r836, [%r62+14080];
	add.s32 	%r837, %r836, %r835;
	min.s32 	%r838, %r824, %r837;
	st.shared.u32 	[%r8], %r838;
	ld.shared.u32 	%r839, [%r62+14208];
	add.s32 	%r840, %r839, %r835;
	min.s32 	%r841, %r827, %r840;
	st.shared.u32 	[%r8+128], %r841;
	ld.shared.u32 	%r842, [%r6+8412];
	ld.shared.u32 	%r843, [%r62+14080];
	add.s32 	%r844, %r843, %r842;
	min.s32 	%r845, %r831, %r844;
	st.shared.u32 	[%r8+8192], %r845;
	ld.shared.u32 	%r846, [%r62+14208];
	add.s32 	%r847, %r846, %r842;
	min.s32 	%r848, %r834, %r847;
	st.shared.u32 	[%r8+8320], %r848;
	ld.shared.u32 	%r849, [%r6+224];
	ld.shared.u32 	%r850, [%r62+14336];
	add.s32 	%r851, %r850, %r849;
	min.s32 	%r852, %r838, %r851;
	st.shared.u32 	[%r8], %r852;
	ld.shared.u32 	%r853, [%r62+14464];
	add.s32 	%r854, %r853, %r849;
	min.s32 	%r855, %r841, %r854;
	st.shared.u32 	[%r8+128], %r855;
	ld.shared.u32 	%r856, [%r6+8416];
	ld.shared.u32 	%r857, [%r62+14336];
	add.s32 	%r858, %r857, %r856;
	min.s32 	%r859, %r845, %r858;
	st.shared.u32 	[%r8+8192], %r859;
	ld.shared.u32 	%r860, [%r62+14464];
	add.s32 	%r861, %r860, %r856;
	min.s32 	%r862, %r848, %r861;
	st.shared.u32 	[%r8+8320], %r862;
	ld.shared.u32 	%r863, [%r6+228];
	ld.shared.u32 	%r864, [%r62+14592];
	add.s32 	%r865, %r864, %r863;
	min.s32 	%r866, %r852, %r865;
	st.shared.u32 	[%r8], %r866;
	ld.shared.u32 	%r867, [%r62+14720];
	add.s32 	%r868, %r867, %r863;
	min.s32 	%r869, %r855, %r868;
	st.shared.u32 	[%r8+128], %r869;
	ld.shared.u32 	%r870, [%r6+8420];
	ld.shared.u32 	%r871, [%r62+14592];
	add.s32 	%r872, %r871, %r870;
	min.s32 	%r873, %r859, %r872;
	st.shared.u32 	[%r8+8192], %r873;
	ld.shared.u32 	%r874, [%r62+14720];
	add.s32 	%r875, %r874, %r870;
	min.s32 	%r876, %r862, %r875;
	st.shared.u32 	[%r8+8320], %r876;
	ld.shared.u32 	%r877, [%r6+232];
	ld.shared.u32 	%r878, [%r62+14848];
	add.s32 	%r879, %r878, %r877;
	min.s32 	%r880, %r866, %r879;
	st.shared.u32 	[%r8], %r880;
	ld.shared.u32 	%r881, [%r62+14976];
	add.s32 	%r882, %r881, %r877;
	min.s32 	%r883, %r869, %r882;
	st.shared.u32 	[%r8+128], %r883;
	ld.shared.u32 	%r884, [%r6+8424];
	ld.shared.u32 	%r885, [%r62+14848];
	add.s32 	%r886, %r885, %r884;
	min.s32 	%r887, %r873, %r886;
	st.shared.u32 	[%r8+8192], %r887;
	ld.shared.u32 	%r888, [%r62+14976];
	add.s32 	%r889, %r888, %r884;
	min.s32 	%r890, %r876, %r889;
	st.shared.u32 	[%r8+8320], %r890;
	ld.shared.u32 	%r891, [%r6+236];
	ld.shared.u32 	%r892, [%r62+15104];
	add.s32 	%r893, %r892, %r891;
	min.s32 	%r894, %r880, %r893;
	st.shared.u32 	[%r8], %r894;
	ld.shared.u32 	%r895, [%r62+15232];
	add.s32 	%r896, %r895, %r891;
	min.s32 	%r897, %r883, %r896;
	st.shared.u32 	[%r8+128], %r897;
	ld.shared.u32 	%r898, [%r6+8428];
	ld.shared.u32 	%r899, [%r62+15104];
	add.s32 	%r900, %r899, %r898;
	min.s32 	%r901, %r887, %r900;
	st.shared.u32 	[%r8+8192], %r901;
	ld.shared.u32 	%r902, [%r62+15232];
	add.s32 	%r903, %r902, %r898;
	min.s32 	%r904, %r890, %r903;
	st.shared.u32 	[%r8+8320], %r904;
	ld.shared.u32 	%r905, [%r6+240];
	ld.shared.u32 	%r906, [%r62+15360];
	add.s32 	%r907, %r906, %r905;
	min.s32 	%r908, %r894, %r907;
	st.shared.u32 	[%r8], %r908;
	ld.shared.u32 	%r909, [%r62+15488];
	add.s32 	%r910, %r909, %r905;
	min.s32 	%r911, %r897, %r910;
	st.shared.u32 	[%r8+128], %r911;
	ld.shared.u32 	%r912, [%r6+8432];
	ld.shared.u32 	%r913, [%r62+15360];
	add.s32 	%r914, %r913, %r912;
	min.s32 	%r915, %r901, %r914;
	st.shared.u32 	[%r8+8192], %r915;
	ld.shared.u32 	%r916, [%r62+15488];
	add.s32 	%r917, %r916, %r912;
	min.s32 	%r918, %r904, %r917;
	st.shared.u32 	[%r8+8320], %r918;
	ld.shared.u32 	%r919, [%r6+244];
	ld.shared.u32 	%r920, [%r62+15616];
	add.s32 	%r921, %r920, %r919;
	min.s32 	%r922, %r908, %r921;
	st.shared.u32 	[%r8], %r922;
	ld.shared.u32 	%r923, [%r62+15744];
	add.s32 	%r924, %r923, %r919;
	min.s32 	%r925, %r911, %r924;
	st.shared.u32 	[%r8+128], %r925;
	ld.shared.u32 	%r926, [%r6+8436];
	ld.shared.u32 	%r927, [%r62+15616];
	add.s32 	%r928, %r927, %r926;
	min.s32 	%r929, %r915, %r928;
	st.shared.u32 	[%r8+8192], %r929;
	ld.shared.u32 	%r930, [%r62+15744];
	add.s32 	%r931, %r930, %r926;
	min.s32 	%r932, %r918, %r931;
	st.shared.u32 	[%r8+8320], %r932;
	ld.shared.u32 	%r933, [%r6+248];
	ld.shared.u32 	%r934, [%r62+15872];
	add.s32 	%r935, %r934, %r933;
	min.s32 	%r936, %r922, %r935;
	st.shared.u32 	[%r8], %r936;
	ld.shared.u32 	%r937, [%r62+16000];
	add.s32 	%r938, %r937, %r933;
	min.s32 	%r939, %r925, %r938;
	st.shared.u32 	[%r8+128], %r939;
	ld.shared.u32 	%r940, [%r6+8440];
	ld.shared.u32 	%r941, [%r62+15872];
	add.s32 	%r942, %r941, %r940;
	min.s32 	%r943, %r929, %r942;
	st.shared.u32 	[%r8+8192], %r943;
	ld.shared.u32 	%r944, [%r62+16000];
	add.s32 	%r945, %r944, %r940;
	min.s32 	%r946, %r932, %r945;
	st.shared.u32 	[%r8+8320], %r946;
	ld.shared.u32 	%r947, [%r6+252];
	ld.shared.u32 	%r948, [%r62+16128];
	add.s32 	%r949, %r948, %r947;
	min.s32 	%r1861, %r936, %r949;
	st.shared.u32 	[%r8], %r1861;
	ld.shared.u32 	%r950, [%r62+16256];
	add.s32 	%r951, %r950, %r947;
	min.s32 	%r1860, %r939, %r951;
	st.shared.u32 	[%r8+128], %r1860;
	ld.shared.u32 	%r952, [%r6+8444];
	ld.shared.u32 	%r953, [%r62+16128];
	add.s32 	%r954, %r953, %r952;
	min.s32 	%r1859, %r943, %r954;
	st.shared.u32 	[%r8+8192], %r1859;
	ld.shared.u32 	%r955, [%r62+16256];
	add.s32 	%r956, %r955, %r952;
	min.s32 	%r1858, %r946, %r956;
	bra.uni 	$L__BB1_7;
$L__BB1_6:
	ld.shared.u32 	%r957, [%r8];
	ld.shared.u32 	%r958, [%r7];
	add.s32 	%r961, %r38, %r40;
	ld.shared.u32 	%r962, [%r961];
	add.s32 	%r963, %r962, %r958;
	min.s32 	%r964, %r957, %r963;
	st.shared.u32 	[%r8], %r964;
	ld.shared.u32 	%r965, [%r8+128];
	ld.shared.u32 	%r966, [%r7];
	ld.shared.u32 	%r967, [%r961+128];
	add.s32 	%r968, %r967, %r966;
	min.s32 	%r969, %r965, %r968;
	ld.shared.u32 	%r970, [%r8+8192];
	ld.shared.u32 	%r971, [%r7+8192];
	add.s32 	%r972, %r962, %r971;
	min.s32 	%r973, %r970, %r972;
	st.shared.u32 	[%r8+8192], %r973;
	ld.shared.u32 	%r974, [%r8+8320];
	ld.shared.u32 	%r975, [%r7+8192];
	add.s32 	%r976, %r967, %r975;
	min.s32 	%r977, %r974, %r976;
	ld.shared.u32 	%r978, [%r7+4];
	ld.shared.u32 	%r979, [%r961+256];
	add.s32 	%r980, %r979, %r978;
	min.s32 	%r981, %r964, %r980;
	st.shared.u32 	[%r8], %r981;
	ld.shared.u32 	%r982, [%r7+4];
	ld.shared.u32 	%r983, [%r961+384];
	add.s32 	%r984, %r983, %r982;
	min.s32 	%r985, %r969, %r984;
	ld.shared.u32 	%r986, [%r7+8196];
	add.s32 	%r987, %r979, %r986;
	min.s32 	%r988, %r973, %r987;
	st.shared.u32 	[%r8+8192], %r988;
	ld.shared.u32 	%r989, [%r7+8196];
	add.s32 	%r990, %r983, %r989;
	min.s32 	%r991, %r977, %r990;
	ld.shared.u32 	%r992, [%r7+8];
	ld.shared.u32 	%r993, [%r961+512];
	add.s32 	%r994, %r993, %r992;
	min.s32 	%r995, %r981, %r994;
	st.shared.u32 	[%r8], %r995;
	ld.shared.u32 	%r996, [%r7+8];
	ld.shared.u32 	%r997, [%r961+640];
	add.s32 	%r998, %r997, %r996;
	min.s32 	%r999, %r985, %r998;
	ld.shared.u32 	%r1000, [%r7+8200];
	add.s32 	%r1001, %r993, %r1000;
	min.s32 	%r1002, %r988, %r1001;
	st.shared.u32 	[%r8+8192], %r1002;
	ld.shared.u32 	%r1003, [%r7+8200];
	add.s32 	%r1004, %r997, %r1003;
	min.s32 	%r1005, %r991, %r1004;
	ld.shared.u32 	%r1006, [%r7+12];
	ld.shared.u32 	%r1007, [%r961+768];
	add.s32 	%r1008, %r1007, %r1006;
	min.s32 	%r1009, %r995, %r1008;
	st.shared.u32 	[%r8], %r1009;
	ld.shared.u32 	%r1010, [%r7+12];
	ld.shared.u32 	%r1011, [%r961+896];
	add.s32 	%r1012, %r1011, %r1010;
	min.s32 	%r1013, %r999, %r1012;
	ld.shared.u32 	%r1014, [%r7+8204];
	add.s32 	%r1015, %r1007, %r1014;
	min.s32 	%r1016, %r1002, %r1015;
	st.shared.u32 	[%r8+8192], %r1016;
	ld.shared.u32 	%r1017, [%r7+8204];
	add.s32 	%r1018, %r1011, %r1017;
	min.s32 	%r1019, %r1005, %r1018;
	ld.shared.u32 	%r1020, [%r7+16];
	ld.shared.u32 	%r1021, [%r961+1024];
	add.s32 	%r1022, %r1021, %r1020;
	min.s32 	%r1023, %r1009, %r1022;
	st.shared.u32 	[%r8], %r1023;
	ld.shared.u32 	%r1024, [%r7+16];
	ld.shared.u32 	%r1025, [%r961+1152];
	add.s32 	%r1026, %r1025, %r1024;
	min.s32 	%r1027, %r1013, %r1026;
	ld.shared.u32 	%r1028, [%r7+8208];
	add.s32 	%r1029, %r1021, %r1028;
	min.s32 	%r1030, %r1016, %r1029;
	st.shared.u32 	[%r8+8192], %r1030;
	ld.shared.u32 	%r1031, [%r7+8208];
	add.s32 	%r1032, %r1025, %r1031;
	min.s32 	%r1033, %r1019, %r1032;
	ld.shared.u32 	%r1034, [%r7+20];
	ld.shared.u32 	%r1035, [%r961+1280];
	add.s32 	%r1036, %r1035, %r1034;
	min.s32 	%r1037, %r1023, %r1036;
	st.shared.u32 	[%r8], %r1037;
	ld.shared.u32 	%r1038, [%r7+20];
	ld.shared.u32 	%r1039, [%r961+1408];
	add.s32 	%r1040, %r1039, %r1038;
	min.s32 	%r1041, %r1027, %r1040;
	ld.shared.u32 	%r1042, [%r7+8212];
	add.s32 	%r1043, %r1035, %r1042;
	min.s32 	%r1044, %r1030, %r1043;
	st.shared.u32 	[%r8+8192], %r1044;
	ld.shared.u32 	%r1045, [%r7+8212];
	add.s32 	%r1046, %r1039, %r1045;
	min.s32 	%r1047, %r1033, %r1046;
	ld.shared.u32 	%r1048, [%r7+24];
	ld.shared.u32 	%r1049, [%r961+1536];
	add.s32 	%r1050, %r1049, %r1048;
	min.s32 	%r1051, %r1037, %r1050;
	st.shared.u32 	[%r8], %r1051;
	ld.shared.u32 	%r1052, [%r7+24];
	ld.shared.u32 	%r1053, [%r961+1664];
	add.s32 	%r1054, %r1053, %r1052;
	min.s32 	%r1055, %r1041, %r1054;
	ld.shared.u32 	%r1056, [%r7+8216];
	add.s32 	%r1057, %r1049, %r1056;
	min.s32 	%r1058, %r1044, %r1057;
	st.shared.u32 	[%r8+8192], %r1058;
	ld.shared.u32 	%r1059, [%r7+8216];
	add.s32 	%r1060, %r1053, %r1059;
	min.s32 	%r1061, %r1047, %r1060;
	ld.shared.u32 	%r1062, [%r7+28];
	ld.shared.u32 	%r1063, [%r961+1792];
	add.s32 	%r1064, %r1063, %r1062;
	min.s32 	%r1065, %r1051, %r1064;
	st.shared.u32 	[%r8], %r1065;
	ld.shared.u32 	%r1066, [%r7+28];
	ld.shared.u32 	%r1067, [%r961+1920];
	add.s32 	%r1068, %r1067, %r1066;
	min.s32 	%r1069, %r1055, %r1068;
	ld.shared.u32 	%r1070, [%r7+8220];
	add.s32 	%r1071, %r1063, %r1070;
	min.s32 	%r1072, %r1058, %r1071;
	st.shared.u32 	[%r8+8192], %r1072;
	ld.shared.u32 	%r1073, [%r7+8220];
	add.s32 	%r1074, %r1067, %r1073;
	min.s32 	%r1075, %r1061, %r1074;
	ld.shared.u32 	%r1076, [%r7+32];
	ld.shared.u32 	%r1077, [%r961+2048];
	add.s32 	%r1078, %r1077, %r1076;
	min.s32 	%r1079, %r1065, %r1078;
	st.shared.u32 	[%r8], %r1079;
	ld.shared.u32 	%r1080, [%r7+32];
	ld.shared.u32 	%r1081, [%r961+2176];
	add.s32 	%r1082, %r1081, %r1080;
	min.s32 	%r1083, %r1069, %r1082;
	ld.shared.u32 	%r1084, [%r7+8224];
	add.s32 	%r1085, %r1077, %r1084;
	min.s32 	%r1086, %r1072, %r1085;
	st.shared.u32 	[%r8+8192], %r1086;
	ld.shared.u32 	%r1087, [%r7+8224];
	add.s32 	%r1088, %r1081, %r1087;
	min.s32 	%r1089, %r1075, %r1088;
	ld.shared.u32 	%r1090, [%r7+36];
	ld.shared.u32 	%r1091, [%r961+2304];
	add.s32 	%r1092, %r1091, %r1090;
	min.s32 	%r1093, %r1079, %r1092;
	st.shared.u32 	[%r8], %r1093;
	ld.shared.u32 	%r1094, [%r7+36];
	ld.shared.u32 	%r1095, [%r961+2432];
	add.s32 	%r1096, %r1095, %r1094;
	min.s32 	%r1097, %r1083, %r1096;
	ld.shared.u32 	%r1098, [%r7+8228];
	add.s32 	%r1099, %r1091, %r1098;
	min.s32 	%r1100, %r1086, %r1099;
	st.shared.u32 	[%r8+8192], %r1100;
	ld.shared.u32 	%r1101, [%r7+8228];
	add.s32 	%r1102, %r1095, %r1101;
	min.s32 	%r1103, %r1089, %r1102;
	ld.shared.u32 	%r1104, [%r7+40];
	ld.shared.u32 	%r1105, [%r961+2560];
	add.s32 	%r1106, %r1105, %r1104;
	min.s32 	%r1107, %r1093, %r1106;
	st.shared.u32 	[%r8], %r1107;
	ld.shared.u32 	%r1108, [%r7+40];
	ld.shared.u32 	%r1109, [%r961+2688];
	add.s32 	%r1110, %r1109, %r1108;
	min.s32 	%r1111, %r1097, %r1110;
	ld.shared.u32 	%r1112, [%r7+8232];
	add.s32 	%r1113, %r1105, %r1112;
	min.s32 	%r1114, %r1100, %r1113;
	st.shared.u32 	[%r8+8192], %r1114;
	ld.shared.u32 	%r1115, [%r7+8232];
	add.s32 	%r1116, %r1109, %r1115;
	min.s32 	%r1117, %r1103, %r1116;
	ld.shared.u32 	%r1118, [%r7+44];
	ld.shared.u32 	%r1119, [%r961+2816];
	add.s32 	%r1120, %r1119, %r1118;
	min.s32 	%r1121, %r1107, %r1120;
	st.shared.u32 	[%r8], %r1121;
	ld.shared.u32 	%r1122, [%r7+44];
	ld.shared.u32 	%r1123, [%r961+2944];
	add.s32 	%r1124, %r1123, %r1122;
	min.s32 	%r1125, %r1111, %r1124;
	ld.shared.u32 	%r1126, [%r7+8236];
	add.s32 	%r1127, %r1119, %r1126;
	min.s32 	%r1128, %r1114, %r1127;
	st.shared.u32 	[%r8+8192], %r1128;
	ld.shared.u32 	%r1129, [%r7+8236];
	add.s32 	%r1130, %r1123, %r1129;
	min.s32 	%r1131, %r1117, %r1130;
	ld.shared.u32 	%r1132, [%r7+48];
	ld.shared.u32 	%r1133, [%r961+3072];
	add.s32 	%r1134, %r1133, %r1132;
	min.s32 	%r1135, %r1121, %r1134;
	st.shared.u32 	[%r8], %r1135;
	ld.shared.u32 	%r1136, [%r7+48];
	ld.shared.u32 	%r1137, [%r961+3200];
	add.s32 	%r1138, %r1137, %r1136;
	min.s32 	%r1139, %r1125, %r1138;
	ld.shared.u32 	%r1140, [%r7+8240];
	add.s32 	%r1141, %r1133, %r1140;
	min.s32 	%r1142, %r1128, %r1141;
	st.shared.u32 	[%r8+8192], %r1142;
	ld.shared.u32 	%r1143, [%r7+8240];
	add.s32 	%r1144, %r1137, %r1143;
	min.s32 	%r1145, %r1131, %r1144;
	ld.shared.u32 	%r1146, [%r7+52];
	ld.shared.u32 	%r1147, [%r961+3328];
	add.s32 	%r1148, %r1147, %r1146;
	min.s32 	%r1149, %r1135, %r1148;
	st.shared.u32 	[%r8], %r1149;
	ld.shared.u32 	%r1150, [%r7+52];
	ld.shared.u32 	%r1151, [%r961+3456];
	add.s32 	%r1152, %r1151, %r1150;
	min.s32 	%r1153, %r1139, %r1152;
	ld.shared.u32 	%r1154, [%r7+8244];
	add.s32 	%r1155, %r1147, %r1154;
	min.s32 	%r1156, %r1142, %r1155;
	st.shared.u32 	[%r8+8192], %r1156;
	ld.shared.u32 	%r1157, [%r7+8244];
	add.s32 	%r1158, %r1151, %r1157;
	min.s32 	%r1159, %r1145, %r1158;
	ld.shared.u32 	%r1160, [%r7+56];
	ld.shared.u32 	%r1161, [%r961+3584];
	add.s32 	%r1162, %r1161, %r1160;
	min.s32 	%r1163, %r1149, %r1162;
	st.shared.u32 	[%r8], %r1163;
	ld.shared.u32 	%r1164, [%r7+56];
	ld.shared.u32 	%r1165, [%r961+3712];
	add.s32 	%r1166, %r1165, %r1164;
	min.s32 	%r1167, %r1153, %r1166;
	ld.shared.u32 	%r1168, [%r7+8248];
	add.s32 	%r1169, %r1161, %r1168;
	min.s32 	%r1170, %r1156, %r1169;
	st.shared.u32 	[%r8+8192], %r1170;
	ld.shared.u32 	%r1171, [%r7+8248];
	add.s32 	%r1172, %r1165, %r1171;
	min.s32 	%r1173, %r1159, %r1172;
	ld.shared.u32 	%r1174, [%r7+60];
	ld.shared.u32 	%r1175, [%r961+3840];
	add.s32 	%r1176, %r1175, %r1174;
	min.s32 	%r1177, %r1163, %r1176;
	st.shared.u32 	[%r8], %r1177;
	ld.shared.u32 	%r1178, [%r7+60];
	ld.shared.u32 	%r1179, [%r961+3968];
	add.s32 	%r1180, %r1179, %r1178;
	min.s32 	%r1181, %r1167, %r1180;
	ld.shared.u32 	%r1182, [%r7+8252];
	add.s32 	%r1183, %r1175, %r1182;
	min.s32 	%r1184, %r1170, %r1183;
	st.shared.u32 	[%r8+8192], %r1184;
	ld.shared.u32 	%r1185, [%r7+8252];
	add.s32 	%r1186, %r1179, %r1185;
	min.s32 	%r1187, %r1173, %r1186;
	ld.shared.u32 	%r1188, [%r7+64];
	ld.shared.u32 	%r1189, [%r961+4096];
	add.s32 	%r1190, %r1189, %r1188;
	min.s32 	%r1191, %r1177, %r1190;
	st.shared.u32 	[%r8], %r1191;
	ld.shared.u32 	%r1192, [%r7+64];
	ld.shared.u32 	%r1193, [%r961+4224];
	add.s32 	%r1194, %r1193, %r1192;
	min.s32 	%r1195, %r1181, %r1194;
	ld.shared.u32 	%r1196, [%r7+8256];
	add.s32 	%r1197, %r1189, %r1196;
	min.s32 	%r1198, %r1184, %r1197;
	st.shared.u32 	[%r8+8192], %r1198;
	ld.shared.u32 	%r1199, [%r7+8256];
	add.s32 	%r1200, %r1193, %r1199;
	min.s32 	%r1201, %r1187, %r1200;
	ld.shared.u32 	%r1202, [%r7+68];
	ld.shared.u32 	%r1203, [%r961+4352];
	add.s32 	%r1204, %r1203, %r1202;
	min.s32 	%r1205, %r1191, %r1204;
	st.shared.u32 	[%r8], %r1205;
	ld.shared.u32 	%r1206, [%r7+68];
	ld.shared.u32 	%r1207, [%r961+4480];
	add.s32 	%r1208, %r1207, %r1206;
	min.s32 	%r1209, %r1195, %r1208;
	ld.shared.u32 	%r1210, [%r7+8260];
	add.s32 	%r1211, %r1203, %r1210;
	min.s32 	%r1212, %r1198, %r1211;
	st.shared.u32 	[%r8+8192], %r1212;
	ld.shared.u32 	%r1213, [%r7+8260];
	add.s32 	%r1214, %r1207, %r1213;
	min.s32 	%r1215, %r1201, %r1214;
	ld.shared.u32 	%r1216, [%r7+72];
	ld.shared.u32 	%r1217, [%r961+4608];
	add.s32 	%r1218, %r1217, %r1216;
	min.s32 	%r1219, %r1205, %r1218;
	st.shared.u32 	[%r8], %r1219;
	ld.shared.u32 	%r1220, [%r7+72];
	ld.shared.u32 	%r1221, [%r961+4736];
	add.s32 	%r1222, %r1221, %r1220;
	min.s32 	%r1223, %r1209, %r1222;
	ld.shared.u32 	%r1224, [%r7+8264];
	add.s32 	%r1225, %r1217, %r1224;
	min.s32 	%r1226, %r1212, %r1225;
	st.shared.u32 	[%r8+8192], %r1226;
	ld.shared.u32 	%r1227, [%r7+8264];
	add.s32 	%r1228, %r1221, %r1227;
	min.s32 	%r1229, %r1215, %r1228;
	ld.shared.u32 	%r1230, [%r7+76];
	ld.shared.u32 	%r1231, [%r961+4864];
	add.s32 	%r1232, %r1231, %r1230;
	min.s32 	%r1233, %r1219, %r1232;
	st.shared.u32 	[%r8], %r1233;
	ld.shared.u32 	%r1234, [%r7+76];
	ld.shared.u32 	%r1235, [%r961+4992];
	add.s32 	%r1236, %r1235, %r1234;
	min.s32 	%r1237, %r1223, %r1236;
	ld.shared.u32 	%r1238, [%r7+8268];
	add.s32 	%r1239, %r1231, %r1238;
	min.s32 	%r1240, %r1226, %r1239;
	st.shared.u32 	[%r8+8192], %r1240;
	ld.shared.u32 	%r1241, [%r7+8268];
	add.s32 	%r1242, %r1235, %r1241;
	min.s32 	%r1243, %r1229, %r1242;
	ld.shared.u32 	%r1244, [%r7+80];
	ld.shared.u32 	%r1245, [%r961+5120];
	add.s32 	%r1246, %r1245, %r1244;
	min.s32 	%r1247, %r1233, %r1246;
	st.shared.u32 	[%r8], %r1247;
	ld.shared.u32 	%r1248, [%r7+80];
	ld.shared.u32 	%r1249, [%r961+5248];
	add.s32 	%r1250, %r1249, %r1248;
	min.s32 	%r1251, %r1237, %r1250;
	ld.shared.u32 	%r1252, [%r7+8272];
	add.s32 	%r1253, %r1245, %r1252;
	min.s32 	%r1254, %r1240, %r1253;
	st.shared.u32 	[%r8+8192], %r1254;
	ld.shared.u32 	%r1255, [%r7+8272];
	add.s32 	%r1256, %r1249, %r1255;
	min.s32 	%r1257, %r1243, %r1256;
	ld.shared.u32 	%r1258, [%r7+84];
	ld.shared.u32 	%r1259, [%r961+5376];
	add.s32 	%r1260, %r1259, %r1258;
	min.s32 	%r1261, %r1247, %r1260;
	st.shared.u32 	[%r8], %r1261;
	ld.shared.u32 	%r1262, [%r7+84];
	ld.shared.u32 	%r1263, [%r961+5504];
	add.s32 	%r1264, %r1263, %r1262;
	min.s32 	%r1265, %r1251, %r1264;
	ld.shared.u32 	%r1266, [%r7+8276];
	add.s32 	%r1267, %r1259, %r1266;
	min.s32 	%r1268, %r1254, %r1267;
	st.shared.u32 	[%r8+8192], %r1268;
	ld.shared.u32 	%r1269, [%r7+8276];
	add.s32 	%r1270, %r1263, %r1269;
	min.s32 	%r1271, %r1257, %r1270;
	ld.shared.u32 	%r1272, [%r7+88];
	ld.shared.u32 	%r1273, [%r961+5632];
	add.s32 	%r1274, %r1273, %r1272;
	min.s32 	%r1275, %r1261, %r1274;
	st.shared.u32 	[%r8], %r1275;
	ld.shared.u32 	%r1276, [%r7+88];
	ld.shared.u32 	%r1277, [%r961+5760];
	add.s32 	%r1278, %r1277, %r1276;
	min.s32 	%r1279, %r1265, %r1278;
	ld.shared.u32 	%r1280, [%r7+8280];
	add.s32 	%r1281, %r1273, %r1280;
	min.s32 	%r1282, %r1268, %r1281;
	st.shared.u32 	[%r8+8192], %r1282;
	ld.shared.u32 	%r1283, [%r7+8280];
	add.s32 	%r1284, %r1277, %r1283;
	min.s32 	%r1285, %r1271, %r1284;
	ld.shared.u32 	%r1286, [%r7+92];
	ld.shared.u32 	%r1287, [%r961+5888];
	add.s32 	%r1288, %r1287, %r1286;
	min.s32 	%r1289, %r1275, %r1288;
	st.shared.u32 	[%r8], %r1289;
	ld.shared.u32 	%r1290, [%r7+92];
	ld.shared.u32 	%r1291, [%r961+6016];
	add.s32 	%r1292, %r1291, %r1290;
	min.s32 	%r1293, %r1279, %r1292;
	ld.shared.u32 	%r1294, [%r7+8284];
	add.s32 	%r1295, %r1287, %r1294;
	min.s32 	%r1296, %r1282, %r1295;
	st.shared.u32 	[%r8+8192], %r1296;
	ld.shared.u32 	%r1297, [%r7+8284];
	add.s32 	%r1298, %r1291, %r1297;
	min.s32 	%r1299, %r1285, %r1298;
	ld.shared.u32 	%r1300, [%r7+96];
	ld.shared.u32 	%r1301, [%r961+6144];
	add.s32 	%r1302, %r1301, %r1300;
	min.s32 	%r1303, %r1289, %r1302;
	st.shared.u32 	[%r8], %r1303;
	ld.shared.u32 	%r1304, [%r7+96];
	ld.shared.u32 	%r1305, [%r961+6272];
	add.s32 	%r1306, %r1305, %r1304;
	min.s32 	%r1307, %r1293, %r1306;
	ld.shared.u32 	%r1308, [%r7+8288];
	add.s32 	%r1309, %r1301, %r1308;
	min.s32 	%r1310, %r1296, %r1309;
	st.shared.u32 	[%r8+8192], %r1310;
	ld.shared.u32 	%r1311, [%r7+8288];
	add.s32 	%r1312, %r1305, %r1311;
	min.s32 	%r1313, %r1299, %r1312;
	ld.shared.u32 	%r1314, [%r7+100];
	ld.shared.u32 	%r1315, [%r961+6400];
	add.s32 	%r1316, %r1315, %r1314;
	min.s32 	%r1317, %r1303, %r1316;
	st.shared.u32 	[%r8], %r1317;
	ld.shared.u32 	%r1318, [%r7+100];
	ld.shared.u32 	%r1319, [%r961+6528];
	add.s32 	%r1320, %r1319, %r1318;
	min.s32 	%r1321, %r1307, %r1320;
	ld.shared.u32 	%r1322, [%r7+8292];
	add.s32 	%r1323, %r1315, %r1322;
	min.s32 	%r1324, %r1310, %r1323;
	st.shared.u32 	[%r8+8192], %r1324;
	ld.shared.u32 	%r1325, [%r7+8292];
	add.s32 	%r1326, %r1319, %r1325;
	min.s32 	%r1327, %r1313, %r1326;
	ld.shared.u32 	%r1328, [%r7+104];
	ld.shared.u32 	%r1329, [%r961+6656];
	add.s32 	%r1330, %r1329, %r1328;
	min.s32 	%r1331, %r1317, %r1330;
	st.shared.u32 	[%r8], %r1331;
	ld.shared.u32 	%r1332, [%r7+104];
	ld.shared.u32 	%r1333, [%r961+6784];
	add.s32 	%r1334, %r1333, %r1332;
	min.s32 	%r1335, %r1321, %r1334;
	ld.shared.u32 	%r1336, [%r7+8296];
	add.s32 	%r1337, %r1329, %r1336;
	min.s32 	%r1338, %r1324, %r1337;
	st.shared.u32 	[%r8+8192], %r1338;
	ld.shared.u32 	%r1339, [%r7+8296];
	add.s32 	%r1340, %r1333, %r1339;
	min.s32 	%r1341, %r1327, %r1340;
	ld.shared.u32 	%r1342, [%r7+108];
	ld.shared.u32 	%r1343, [%r961+6912];
	add.s32 	%r1344, %r1343, %r1342;
	min.s32 	%r1345, %r1331, %r1344;
	st.shared.u32 	[%r8], %r1345;
	ld.shared.u32 	%r1346, [%r7+108];
	ld.shared.u32 	%r1347, [%r961+7040];
	add.s32 	%r1348, %r1347, %r1346;
	min.s32 	%r1349, %r1335, %r1348;
	ld.shared.u32 	%r1350, [%r7+8300];
	add.s32 	%r1351, %r1343, %r1350;
	min.s32 	%r1352, %r1338, %r1351;
	st.shared.u32 	[%r8+8192], %r1352;
	ld.shared.u32 	%r1353, [%r7+8300];
	add.s32 	%r1354, %r1347, %r1353;
	min.s32 	%r1355, %r1341, %r1354;
	ld.shared.u32 	%r1356, [%r7+112];
	ld.shared.u32 	%r1357, [%r961+7168];
	add.s32 	%r1358, %r1357, %r1356;
	min.s32 	%r1359, %r1345, %r1358;
	st.shared.u32 	[%r8], %r1359;
	ld.shared.u32 	%r1360, [%r7+112];
	ld.shared.u32 	%r1361, [%r961+7296];
	add.s32 	%r1362, %r1361, %r1360;
	min.s32 	%r1363, %r1349, %r1362;
	ld.shared.u32 	%r1364, [%r7+8304];
	add.s32 	%r1365, %r1357, %r1364;
	min.s32 	%r1366, %r1352, %r1365;
	st.shared.u32 	[%r8+8192], %r1366;
	ld.shared.u32 	%r1367, [%r7+8304];
	add.s32 	%r1368, %r1361, %r1367;
	min.s32 	%r1369, %r1355, %r1368;
	ld.shared.u32 	%r1370, [%r7+116];
	ld.shared.u32 	%r1371, [%r961+7424];
	add.s32 	%r1372, %r1371, %r1370;
	min.s32 	%r1373, %r1359, %r1372;
	st.shared.u32 	[%r8], %r1373;
	ld.shared.u32 	%r1374, [%r7+116];
	ld.shared.u32 	%r1375, [%r961+7552];
	add.s32 	%r1376, %r1375, %r1374;
	min.s32 	%r1377, %r1363, %r1376;
	ld.shared.u32 	%r1378, [%r7+8308];
	add.s32 	%r1379, %r1371, %r1378;
	min.s32 	%r1380, %r1366, %r1379;
	st.shared.u32 	[%r8+8192], %r1380;
	ld.shared.u32 	%r1381, [%r7+8308];
	add.s32 	%r1382, %r1375, %r1381;
	min.s32 	%r1383, %r1369, %r1382;
	ld.shared.u32 	%r1384, [%r7+120];
	ld.shared.u32 	%r1385, [%r961+7680];
	add.s32 	%r1386, %r1385, %r1384;
	min.s32 	%r1387, %r1373, %r1386;
	st.shared.u32 	[%r8], %r1387;
	ld.shared.u32 	%r1388, [%r7+120];
	ld.shared.u32 	%r1389, [%r961+7808];
	add.s32 	%r1390, %r1389, %r1388;
	min.s32 	%r1391, %r1377, %r1390;
	ld.shared.u32 	%r1392, [%r7+8312];
	add.s32 	%r1393, %r1385, %r1392;
	min.s32 	%r1394, %r1380, %r1393;
	st.shared.u32 	[%r8+8192], %r1394;
	ld.shared.u32 	%r1395, [%r7+8312];
	add.s32 	%r1396, %r1389, %r1395;
	min.s32 	%r1397, %r1383, %r1396;
	ld.shared.u32 	%r1398, [%r7+124];
	ld.shared.u32 	%r1399, [%r961+7936];
	add.s32 	%r1400, %r1399, %r1398;
	min.s32 	%r1401, %r1387, %r1400;
	st.shared.u32 	[%r8], %r1401;
	ld.shared.u32 	%r1402, [%r7+124];
	ld.shared.u32 	%r1403, [%r961+8064];
	add.s32 	%r1404, %r1403, %r1402;
	min.s32 	%r1405, %r1391, %r1404;
	st.shared.u32 	[%r8+128], %r1405;
	ld.shared.u32 	%r1406, [%r7+8316];
	add.s32 	%r1407, %r1399, %r1406;
	min.s32 	%r1408, %r1394, %r1407;
	st.shared.u32 	[%r8+8192], %r1408;
	ld.shared.u32 	%r1409, [%r7+8316];
	add.s32 	%r1410, %r1403, %r1409;
	min.s32 	%r1411, %r1397, %r1410;
	st.shared.u32 	[%r8+8320], %r1411;
	ld.shared.u32 	%r1412, [%r7+128];
	ld.shared.u32 	%r1413, [%r961+8192];
	add.s32 	%r1414, %r1413, %r1412;
	min.s32 	%r1415, %r1401, %r1414;
	st.shared.u32 	[%r8], %r1415;
	ld.shared.u32 	%r1416, [%r7+128];
	ld.shared.u32 	%r1417, [%r961+8320];
	add.s32 	%r1418, %r1417, %r1416;
	min.s32 	%r1419, %r1405, %r1418;
	st.shared.u32 	[%r8+128], %r1419;
	ld.shared.u32 	%r1420, [%r7+8320];
	add.s32 	%r1421, %r1413, %r1420;
	min.s32 	%r1422, %r1408, %r1421;
	st.shared.u32 	[%r8+8192], %r1422;
	ld.shared.u32 	%r1423, [%r7+8320];
	add.s32 	%r1424, %r1417, %r1423;
	min.s32 	%r1425, %r1411, %r1424;
	st.shared.u32 	[%r8+8320], %r1425;
	ld.shared.u32 	%r1426, [%r7+132];
	ld.shared.u32 	%r1427, [%r961+8448];
	add.s32 	%r1428, %r1427, %r1426;
	min.s32 	%r1429, %r1415, %r1428;
	st.shared.u32 	[%r8], %r1429;
	ld.shared.u32 	%r1430, [%r7+132];
	ld.shared.u32 	%r1431, [%r961+8576];
	add.s32 	%r1432, %r1431, %r1430;
	min.s32 	%r1433, %r1419, %r1432;
	st.shared.u32 	[%r8+128], %r1433;
	ld.shared.u32 	%r1434, [%r7+8324];
	add.s32 	%r1435, %r1427, %r1434;
	min.s32 	%r1436, %r1422, %r1435;
	st.shared.u32 	[%r8+8192], %r1436;
	ld.shared.u32 	%r1437, [%r7+8324];
	add.s32 	%r1438, %r1431, %r1437;
	min.s32 	%r1439, %r1425, %r1438;
	st.shared.u32 	[%r8+8320], %r1439;
	ld.shared.u32 	%r1440, [%r7+136];
	ld.shared.u32 	%r1441, [%r961+8704];
	add.s32 	%r1442, %r1441, %r1440;
	min.s32 	%r1443, %r1429, %r1442;
	st.shared.u32 	[%r8], %r1443;
	ld.shared.u32 	%r1444, [%r7+136];
	ld.shared.u32 	%r1445, [%r961+8832];
	add.s32 	%r1446, %r1445, %r1444;
	min.s32 	%r1447, %r1433, %r1446;
	st.shared.u32 	[%r8+128], %r1447;
	ld.shared.u32 	%r1448, [%r7+8328];
	add.s32 	%r1449, %r1441, %r1448;
	min.s32 	%r1450, %r1436, %r1449;
	st.shared.u32 	[%r8+8192], %r1450;
	ld.shared.u32 	%r1451, [%r7+8328];
	add.s32 	%r1452, %r1445, %r1451;
	min.s32 	%r1453, %r1439, %r1452;
	st.shared.u32 	[%r8+8320], %r1453;
	ld.shared.u32 	%r1454, [%r7+140];
	ld.shared.u32 	%r1455, [%r961+8960];
	add.s32 	%r1456, %r1455, %r1454;
	min.s32 	%r1457, %r1443, %r1456;
	st.shared.u32 	[%r8], %r1457;
	ld.shared.u32 	%r1458, [%r7+140];
	ld.shared.u32 	%r1459, [%r961+9088];
	add.s32 	%r1460, %r1459, %r1458;
	min.s32 	%r1461, %r1447, %r1460;
	st.shared.u32 	[%r8+128], %r1461;
	ld.shared.u32 	%r1462, [%r7+8332];
	add.s32 	%r1463, %r1455, %r1462;
	min.s32 	%r1464, %r1450, %r1463;
	st.shared.u32 	[%r8+8192], %r1464;
	ld.shared.u32 	%r1465, [%r7+8332];
	add.s32 	%r1466, %r1459, %r1465;
	min.s32 	%r1467, %r1453, %r1466;
	st.shared.u32 	[%r8+8320], %r1467;
	ld.shared.u32 	%r1468, [%r7+144];
	ld.shared.u32 	%r1469, [%r961+9216];
	add.s32 	%r1470, %r1469, %r1468;
	min.s32 	%r1471, %r1457, %r1470;
	st.shared.u32 	[%r8], %r1471;
	ld.shared.u32 	%r1472, [%r7+144];
	ld.shared.u32 	%r1473, [%r961+9344];
	add.s32 	%r1474, %r1473, %r1472;
	min.s32 	%r1475, %r1461, %r1474;
	st.shared.u32 	[%r8+128], %r1475;
	ld.shared.u32 	%r1476, [%r7+8336];
	add.s32 	%r1477, %r1469, %r1476;
	min.s32 	%r1478, %r1464, %r1477;
	st.shared.u32 	[%r8+8192], %r1478;
	ld.shared.u32 	%r1479, [%r7+8336];
	add.s32 	%r1480, %r1473, %r1479;
	min.s32 	%r1481, %r1467, %r1480;
	st.shared.u32 	[%r8+8320], %r1481;
	ld.shared.u32 	%r1482, [%r7+148];
	ld.shared.u32 	%r1483, [%r961+9472];
	add.s32 	%r1484, %r1483, %r1482;
	min.s32 	%r1485, %r1471, %r1484;
	st.shared.u32 	[%r8], %r1485;
	ld.shared.u32 	%r1486, [%r7+148];
	ld.shared.u32 	%r1487, [%r961+9600];
	add.s32 	%r1488, %r1487, %r1486;
	min.s32 	%r1489, %r1475, %r1488;
	st.shared.u32 	[%r8+128], %r1489;
	ld.shared.u32 	%r1490, [%r7+8340];
	add.s32 	%r1491, %r1483, %r1490;
	min.s32 	%r1492, %r1478, %r1491;
	st.shared.u32 	[%r8+8192], %r1492;
	ld.shared.u32 	%r1493, [%r7+8340];
	add.s32 	%r1494, %r1487, %r1493;
	min.s32 	%r1495, %r1481, %r1494;
	st.shared.u32 	[%r8+8320], %r1495;
	ld.shared.u32 	%r1496, [%r7+152];
	ld.shared.u32 	%r1497, [%r961+9728];
	add.s32 	%r1498, %r1497, %r1496;
	min.s32 	%r1499, %r1485, %r1498;
	st.shared.u32 	[%r8], %r1499;
	ld.shared.u32 	%r1500, [%r7+152];
	ld.shared.u32 	%r1501, [%r961+9856];
	add.s32 	%r1502, %r1501, %r1500;
	min.s32 	%r1503, %r1489, %r1502;
	st.shared.u32 	[%r8+128], %r1503;
	ld.shared.u32 	%r1504, [%r7+8344];
	add.s32 	%r1505, %r1497, %r1504;
	min.s32 	%r1506, %r1492, %r1505;
	st.shared.u32 	[%r8+8192], %r1506;
	ld.shared.u32 	%r1507, [%r7+8344];
	add.s32 	%r1508, %r1501, %r1507;
	min.s32 	%r1509, %r1495, %r1508;
	st.shared.u32 	[%r8+8320], %r1509;
	ld.shared.u32 	%r1510, [%r7+156];
	ld.shared.u32 	%r1511, [%r961+9984];
	add.s32 	%r1512, %r1511, %r1510;
	min.s32 	%r1513, %r1499, %r1512;
	st.shared.u32 	[%r8], %r1513;
	ld.shared.u32 	%r1514, [%r7+156];
	ld.shared.u32 	%r1515, [%r961+10112];
	add.s32 	%r1516, %r1515, %r1514;
	min.s32 	%r1517, %r1503, %r1516;
	st.shared.u32 	[%r8+128], %r1517;
	ld.shared.u32 	%r1518, [%r7+8348];
	add.s32 	%r1519, %r1511, %r1518;
	min.s32 	%r1520, %r1506, %r1519;
	st.shared.u32 	[%r8+8192], %r1520;
	ld.shared.u32 	%r1521, [%r7+8348];
	add.s32 	%r1522, %r1515, %r1521;
	min.s32 	%r1523, %r1509, %r1522;
	st.shared.u32 	[%r8+8320], %r1523;
	ld.shared.u32 	%r1524, [%r7+160];
	ld.shared.u32 	%r1525, [%r961+10240];
	add.s32 	%r1526, %r1525, %r1524;
	min.s32 	%r1527, %r1513, %r1526;
	st.shared.u32 	[%r8], %r1527;
	ld.shared.u32 	%r1528, [%r7+160];
	ld.shared.u32 	%r1529, [%r961+10368];
	add.s32 	%r1530, %r1529, %r1528;
	min.s32 	%r1531, %r1517, %r1530;
	st.shared.u32 	[%r8+128], %r1531;
	ld.shared.u32 	%r1532, [%r7+8352];
	add.s32 	%r1533, %r1525, %r1532;
	min.s32 	%r1534, %r1520, %r1533;
	st.shared.u32 	[%r8+8192], %r1534;
	ld.shared.u32 	%r1535, [%r7+8352];
	add.s32 	%r1536, %r1529, %r1535;
	min.s32 	%r1537, %r1523, %r1536;
	st.shared.u32 	[%r8+8320], %r1537;
	ld.shared.u32 	%r1538, [%r7+164];
	ld.shared.u32 	%r1539, [%r961+10496];
	add.s32 	%r1540, %r1539, %r1538;
	min.s32 	%r1541, %r1527, %r1540;
	st.shared.u32 	[%r8], %r1541;
	ld.shared.u32 	%r1542, [%r7+164];
	ld.shared.u32 	%r1543, [%r961+10624];
	add.s32 	%r1544, %r1543, %r1542;
	min.s32 	%r1545, %r1531, %r1544;
	st.shared.u32 	[%r8+128], %r1545;
	ld.shared.u32 	%r1546, [%r7+8356];
	add.s32 	%r1547, %r1539, %r1546;
	min.s32 	%r1548, %r1534, %r1547;
	st.shared.u32 	[%r8+8192], %r1548;
	ld.shared.u32 	%r1549, [%r7+8356];
	add.s32 	%r1550, %r1543, %r1549;
	min.s32 	%r1551, %r1537, %r1550;
	st.shared.u32 	[%r8+8320], %r1551;
	ld.shared.u32 	%r1552, [%r7+168];
	ld.shared.u32 	%r1553, [%r961+10752];
	add.s32 	%r1554, %r1553, %r1552;
	min.s32 	%r1555, %r1541, %r1554;
	st.shared.u32 	[%r8], %r1555;
	ld.shared.u32 	%r1556, [%r7+168];
	ld.shared.u32 	%r1557, [%r961+10880];
	add.s32 	%r1558, %r1557, %r1556;
	min.s32 	%r1559, %r1545, %r1558;
	st.shared.u32 	[%r8+128], %r1559;
	ld.shared.u32 	%r1560, [%r7+8360];
	add.s32 	%r1561, %r1553, %r1560;
	min.s32 	%r1562, %r1548, %r1561;
	st.shared.u32 	[%r8+8192], %r1562;
	ld.shared.u32 	%r1563, [%r7+8360];
	add.s32 	%r1564, %r1557, %r1563;
	min.s32 	%r1565, %r1551, %r1564;
	st.shared.u32 	[%r8+8320], %r1565;
	ld.shared.u32 	%r1566, [%r7+172];
	ld.shared.u32 	%r1567, [%r961+11008];
	add.s32 	%r1568, %r1567, %r1566;
	min.s32 	%r1569, %r1555, %r1568;
	st.shared.u32 	[%r8], %r1569;
	ld.shared.u32 	%r1570, [%r7+172];
	ld.shared.u32 	%r1571, [%r961+11136];
	add.s32 	%r1572, %r1571, %r1570;
	min.s32 	%r1573, %r1559, %r1572;
	st.shared.u32 	[%r8+128], %r1573;
	ld.shared.u32 	%r1574, [%r7+8364];
	add.s32 	%r1575, %r1567, %r1574;
	min.s32 	%r1576, %r1562, %r1575;
	st.shared.u32 	[%r8+8192], %r1576;
	ld.shared.u32 	%r1577, [%r7+8364];
	add.s32 	%r1578, %r1571, %r1577;
	min.s32 	%r1579, %r1565, %r1578;
	st.shared.u32 	[%r8+8320], %r1579;
	ld.shared.u32 	%r1580, [%r7+176];
	ld.shared.u32 	%r1581, [%r961+11264];
	add.s32 	%r1582, %r1581, %r1580;
	min.s32 	%r1583, %r1569, %r1582;
	st.shared.u32 	[%r8], %r1583;
	ld.shared.u32 	%r1584, [%r7+176];
	ld.shared.u32 	%r1585, [%r961+11392];
	add.s32 	%r1586, %r1585, %r1584;
	min.s32 	%r1587, %r1573, %r1586;
	st.shared.u32 	[%r8+128], %r1587;
	ld.shared.u32 	%r1588, [%r7+8368];
	add.s32 	%r1589, %r1581, %r1588;
	min.s32 	%r1590, %r1576, %r1589;
	st.shared.u32 	[%r8+8192], %r1590;
	ld.shared.u32 	%r1591, [%r7+8368];
	add.s32 	%r1592, %r1585, %r1591;
	min.s32 	%r1593, %r1579, %r1592;
	st.shared.u32 	[%r8+8320], %r1593;
	ld.shared.u32 	%r1594, [%r7+180];
	ld.shared.u32 	%r1595, [%r961+11520];
	add.s32 	%r1596, %r1595, %r1594;
	min.s32 	%r1597, %r1583, %r1596;
	st.shared.u32 	[%r8], %r1597;
	ld.shared.u32 	%r1598, [%r7+180];
	ld.shared.u32 	%r1599, [%r961+11648];
	add.s32 	%r1600, %r1599, %r1598;
	min.s32 	%r1601, %r1587, %r1600;
	st.shared.u32 	[%r8+128], %r1601;
	ld.shared.u32 	%r1602, [%r7+8372];
	add.s32 	%r1603, %r1595, %r1602;
	min.s32 	%r1604, %r1590, %r1603;
	st.shared.u32 	[%r8+8192], %r1604;
	ld.shared.u32 	%r1605, [%r7+8372];
	add.s32 	%r1606, %r1599, %r1605;
	min.s32 	%r1607, %r1593, %r1606;
	st.shared.u32 	[%r8+8320], %r1607;
	ld.shared.u32 	%r1608, [%r7+184];
	ld.shared.u32 	%r1609, [%r961+11776];
	add.s32 	%r1610, %r1609, %r1608;
	min.s32 	%r1611, %r1597, %r1610;
	st.shared.u32 	[%r8], %r1611;
	ld.shared.u32 	%r1612, [%r7+184];
	ld.shared.u32 	%r1613, [%r961+11904];
	add.s32 	%r1614, %r1613, %r1612;
	min.s32 	%r1615, %r1601, %r1614;
	st.shared.u32 	[%r8+128], %r1615;
	ld.shared.u32 	%r1616, [%r7+8376];
	add.s32 	%r1617, %r1609, %r1616;
	min.s32 	%r1618, %r1604, %r1617;
	st.shared.u32 	[%r8+8192], %r1618;
	ld.shared.u32 	%r1619, [%r7+8376];
	add.s32 	%r1620, %r1613, %r1619;
	min.s32 	%r1621, %r1607, %r1620;
	st.shared.u32 	[%r8+8320], %r1621;
	ld.shared.u32 	%r1622, [%r7+188];
	ld.shared.u32 	%r1623, [%r961+12032];
	add.s32 	%r1624, %r1623, %r1622;
	min.s32 	%r1625, %r1611, %r1624;
	st.shared.u32 	[%r8], %r1625;
	ld.shared.u32 	%r1626, [%r7+188];
	ld.shared.u32 	%r1627, [%r961+12160];
	add.s32 	%r1628, %r1627, %r1626;
	min.s32 	%r1629, %r1615, %r1628;
	st.shared.u32 	[%r8+128], %r1629;
	ld.shared.u32 	%r1630, [%r7+8380];
	add.s32 	%r1631, %r1623, %r1630;
	min.s32 	%r1632, %r1618, %r1631;
	st.shared.u32 	[%r8+8192], %r1632;
	ld.shared.u32 	%r1633, [%r7+8380];
	add.s32 	%r1634, %r1627, %r1633;
	min.s32 	%r1635, %r1621, %r1634;
	st.shared.u32 	[%r8+8320], %r1635;
	ld.shared.u32 	%r1636, [%r7+192];
	ld.shared.u32 	%r1637, [%r961+12288];
	add.s32 	%r1638, %r1637, %r1636;
	min.s32 	%r1639, %r1625, %r1638;
	st.shared.u32 	[%r8], %r1639;
	ld.shared.u32 	%r1640, [%r7+192];
	ld.shared.u32 	%r1641, [%r961+12416];
	add.s32 	%r1642, %r1641, %r1640;
	min.s32 	%r1643, %r1629, %r1642;
	st.shared.u32 	[%r8+128], %r1643;
	ld.shared.u32 	%r1644, [%r7+8384];
	add.s32 	%r1645, %r1637, %r1644;
	min.s32 	%r1646, %r1632, %r1645;
	st.shared.u32 	[%r8+8192], %r1646;
	ld.shared.u32 	%r1647, [%r7+8384];
	add.s32 	%r1648, %r1641, %r1647;
	min.s32 	%r1649, %r1635, %r1648;
	st.shared.u32 	[%r8+8320], %r1649;
	ld.shared.u32 	%r1650, [%r7+196];
	ld.shared.u32 	%r1651, [%r961+12544];
	add.s32 	%r1652, %r1651, %r1650;
	min.s32 	%r1653, %r1639, %r1652;
	st.shared.u32 	[%r8], %r1653;
	ld.shared.u32 	%r1654, [%r7+196];
	ld.shared.u32 	%r1655, [%r961+12672];
	add.s32 	%r1656, %r1655, %r1654;
	min.s32 	%r1657, %r1643, %r1656;
	st.shared.u32 	[%r8+128], %r1657;
	ld.shared.u32 	%r1658, [%r7+8388];
	add.s32 	%r1659, %r1651, %r1658;
	min.s32 	%r1660, %r1646, %r1659;
	st.shared.u32 	[%r8+8192], %r1660;
	ld.shared.u32 	%r1661, [%r7+8388];
	add.s32 	%r1662, %r1655, %r1661;
	min.s32 	%r1663, %r1649, %r1662;
	st.shared.u32 	[%r8+8320], %r1663;
	ld.shared.u32 	%r1664, [%r7+200];
	ld.shared.u32 	%r1665, [%r961+12800];
	add.s32 	%r1666, %r1665, %r1664;
	min.s32 	%r1667, %r1653, %r1666;
	st.shared.u32 	[%r8], %r1667;
	ld.shared.u32 	%r1668, [%r7+200];
	ld.shared.u32 	%r1669, [%r961+12928];
	add.s32 	%r1670, %r1669, %r1668;
	min.s32 	%r1671, %r1657, %r1670;
	st.shared.u32 	[%r8+128], %r1671;
	ld.shared.u32 	%r1672, [%r7+8392];
	add.s32 	%r1673, %r1665, %r1672;
	min.s32 	%r1674, %r1660, %r1673;
	st.shared.u32 	[%r8+8192], %r1674;
	ld.shared.u32 	%r1675, [%r7+8392];
	add.s32 	%r1676, %r1669, %r1675;
	min.s32 	%r1677, %r1663, %r1676;
	st.shared.u32 	[%r8+8320], %r1677;
	ld.shared.u32 	%r1678, [%r7+204];
	ld.shared.u32 	%r1679, [%r961+13056];
	add.s32 	%r1680, %r1679, %r1678;
	min.s32 	%r1681, %r1667, %r1680;
	st.shared.u32 	[%r8], %r1681;
	ld.shared.u32 	%r1682, [%r7+204];
	ld.shared.u32 	%r1683, [%r961+13184];
	add.s32 	%r1684, %r1683, %r1682;
	min.s32 	%r1685, %r1671, %r1684;
	st.shared.u32 	[%r8+128], %r1685;
	ld.shared.u32 	%r1686, [%r7+8396];
	add.s32 	%r1687, %r1679, %r1686;
	min.s32 	%r1688, %r1674, %r1687;
	st.shared.u32 	[%r8+8192], %r1688;
	ld.shared.u32 	%r1689, [%r7+8396];
	add.s32 	%r1690, %r1683, %r1689;
	min.s32 	%r1691, %r1677, %r1690;
	st.shared.u32 	[%r8+8320], %r1691;
	ld.shared.u32 	%r1692, [%r7+208];
	ld.shared.u32 	%r1693, [%r961+13312];
	add.s32 	%r1694, %r1693, %r1692;
	min.s32 	%r1695, %r1681, %r1694;
	st.shared.u32 	[%r8], %r1695;
	ld.shared.u32 	%r1696, [%r7+208];
	ld.shared.u32 	%r1697, [%r961+13440];
	add.s32 	%r1698, %r1697, %r1696;
	min.s32 	%r1699, %r1685, %r1698;
	st.shared.u32 	[%r8+128], %r1699;
	ld.shared.u32 	%r1700, [%r7+8400];
	add.s32 	%r1701, %r1693, %r1700;
	min.s32 	%r1702, %r1688, %r1701;
	st.shared.u32 	[%r8+8192], %r1702;
	ld.shared.u32 	%r1703, [%r7+8400];
	add.s32 	%r1704, %r1697, %r1703;
	min.s32 	%r1705, %r1691, %r1704;
	st.shared.u32 	[%r8+8320], %r1705;
	ld.shared.u32 	%r1706, [%r7+212];
	ld.shared.u32 	%r1707, [%r961+13568];
	add.s32 	%r1708, %r1707, %r1706;
	min.s32 	%r1709, %r1695, %r1708;
	st.shared.u32 	[%r8], %r1709;
	ld.shared.u32 	%r1710, [%r7+212];
	ld.shared.u32 	%r1711, [%r961+13696];
	add.s32 	%r1712, %r1711, %r1710;
	min.s32 	%r1713, %r1699, %r1712;
	st.shared.u32 	[%r8+128], %r1713;
	ld.shared.u32 	%r1714, [%r7+8404];
	add.s32 	%r1715, %r1707, %r1714;
	min.s32 	%r1716, %r1702, %r1715;
	st.shared.u32 	[%r8+8192], %r1716;
	ld.shared.u32 	%r1717, [%r7+8404];
	add.s32 	%r1718, %r1711, %r1717;
	min.s32 	%r1719, %r1705, %r1718;
	st.shared.u32 	[%r8+8320], %r1719;
	ld.shared.u32 	%r1720, [%r7+216];
	ld.shared.u32 	%r1721, [%r961+13824];
	add.s32 	%r1722, %r1721, %r1720;
	min.s32 	%r1723, %r1709, %r1722;
	st.shared.u32 	[%r8], %r1723;
	ld.shared.u32 	%r1724, [%r7+216];
	ld.shared.u32 	%r1725, [%r961+13952];
	add.s32 	%r1726, %r1725, %r1724;
	min.s32 	%r1727, %r1713, %r1726;
	st.shared.u32 	[%r8+128], %r1727;
	ld.shared.u32 	%r1728, [%r7+8408];
	add.s32 	%r1729, %r1721, %r1728;
	min.s32 	%r1730, %r1716, %r1729;
	st.shared.u32 	[%r8+8192], %r1730;
	ld.shared.u32 	%r1731, [%r7+8408];
	add.s32 	%r1732, %r1725, %r1731;
	min.s32 	%r1733, %r1719, %r1732;
	st.shared.u32 	[%r8+8320], %r1733;
	ld.shared.u32 	%r1734, [%r7+220];
	ld.shared.u32 	%r1735, [%r961+14080];
	add.s32 	%r1736, %r1735, %r1734;
	min.s32 	%r1737, %r1723, %r1736;
	st.shared.u32 	[%r8], %r1737;
	ld.shared.u32 	%r1738, [%r7+220];
	ld.shared.u32 	%r1739, [%r961+14208];
	add.s32 	%r1740, %r1739, %r1738;
	min.s32 	%r1741, %r1727, %r1740;
	st.shared.u32 	[%r8+128], %r1741;
	ld.shared.u32 	%r1742, [%r7+8412];
	add.s32 	%r1743, %r1735, %r1742;
	min.s32 	%r1744, %r1730, %r1743;
	st.shared.u32 	[%r8+8192], %r1744;
	ld.shared.u32 	%r1745, [%r7+8412];
	add.s32 	%r1746, %r1739, %r1745;
	min.s32 	%r1747, %r1733, %r1746;
	st.shared.u32 	[%r8+8320], %r1747;
	ld.shared.u32 	%r1748, [%r7+224];
	ld.shared.u32 	%r1749, [%r961+14336];
	add.s32 	%r1750, %r1749, %r1748;
	min.s32 	%r1751, %r1737, %r1750;
	st.shared.u32 	[%r8], %r1751;
	ld.shared.u32 	%r1752, [%r7+224];
	ld.shared.u32 	%r1753, [%r961+14464];
	add.s32 	%r1754, %r1753, %r1752;
	min.s32 	%r1755, %r1741, %r1754;
	st.shared.u32 	[%r8+128], %r1755;
	ld.shared.u32 	%r1756, [%r7+8416];
	add.s32 	%r1757, %r1749, %r1756;
	min.s32 	%r1758, %r1744, %r1757;
	st.shared.u32 	[%r8+8192], %r1758;
	ld.shared.u32 	%r1759, [%r7+8416];
	add.s32 	%r1760, %r1753, %r1759;
	min.s32 	%r1761, %r1747, %r1760;
	st.shared.u32 	[%r8+8320], %r1761;
	ld.shared.u32 	%r1762, [%r7+228];
	ld.shared.u32 	%r1763, [%r961+14592];
	add.s32 	%r1764, %r1763, %r1762;
	min.s32 	%r1765, %r1751, %r1764;
	st.shared.u32 	[%r8], %r1765;
	ld.shared.u32 	%r1766, [%r7+228];
	ld.shared.u32 	%r1767, [%r961+14720];
	add.s32 	%r1768, %r1767, %r1766;
	min.s32 	%r1769, %r1755, %r1768;
	st.shared.u32 	[%r8+128], %r1769;
	ld.shared.u32 	%r1770, [%r7+8420];
	add.s32 	%r1771, %r1763, %r1770;
	min.s32 	%r1772, %r1758, %r1771;
	st.shared.u32 	[%r8+8192], %r1772;
	ld.shared.u32 	%r1773, [%r7+8420];
	add.s32 	%r1774, %r1767, %r1773;
	min.s32 	%r1775, %r1761, %r1774;
	st.shared.u32 	[%r8+8320], %r1775;
	ld.shared.u32 	%r1776, [%r7+232];
	ld.shared.u32 	%r1777, [%r961+14848];
	add.s32 	%r1778, %r1777, %r1776;
	min.s32 	%r1779, %r1765, %r1778;
	st.shared.u32 	[%r8], %r1779;
	ld.shared.u32 	%r1780, [%r7+232];
	ld.shared.u32 	%r1781, [%r961+14976];
	add.s32 	%r1782, %r1781, %r1780;
	min.s32 	%r1783, %r1769, %r1782;
	st.shared.u32 	[%r8+128], %r1783;
	ld.shared.u32 	%r1784, [%r7+8424];
	add.s32 	%r1785, %r1777, %r1784;
	min.s32 	%r1786, %r1772, %r1785;
	st.shared.u32 	[%r8+8192], %r1786;
	ld.shared.u32 	%r1787, [%r7+8424];
	add.s32 	%r1788, %r1781, %r1787;
	min.s32 	%r1789, %r1775, %r1788;
	st.shared.u32 	[%r8+8320], %r1789;
	ld.shared.u32 	%r1790, [%r7+236];
	ld.shared.u32 	%r1791, [%r961+15104];
	add.s32 	%r1792, %r1791, %r1790;
	min.s32 	%r1793, %r1779, %r1792;
	st.shared.u32 	[%r8], %r1793;
	ld.shared.u32 	%r1794, [%r7+236];
	ld.shared.u32 	%r1795, [%r961+15232];
	add.s32 	%r1796, %r1795, %r1794;
	min.s32 	%r1797, %r1783, %r1796;
	st.shared.u32 	[%r8+128], %r1797;
	ld.shared.u32 	%r1798, [%r7+8428];
	add.s32 	%r1799, %r1791, %r1798;
	min.s32 	%r1800, %r1786, %r1799;
	st.shared.u32 	[%r8+8192], %r1800;
	ld.shared.u32 	%r1801, [%r7+8428];
	add.s32 	%r1802, %r1795, %r1801;
	min.s32 	%r1803, %r1789, %r1802;
	st.shared.u32 	[%r8+8320], %r1803;
	ld.shared.u32 	%r1804, [%r7+240];
	ld.shared.u32 	%r1805, [%r961+15360];
	add.s32 	%r1806, %r1805, %r1804;
	min.s32 	%r1807, %r1793, %r1806;
	st.shared.u32 	[%r8], %r1807;
	ld.shared.u32 	%r1808, [%r7+240];
	ld.shared.u32 	%r1809, [%r961+15488];
	add.s32 	%r1810, %r1809, %r1808;
	min.s32 	%r1811, %r1797, %r1810;
	st.shared.u32 	[%r8+128], %r1811;
	ld.shared.u32 	%r1812, [%r7+8432];
	add.s32 	%r1813, %r1805, %r1812;
	min.s32 	%r1814, %r1800, %r1813;
	st.shared.u32 	[%r8+8192], %r1814;
	ld.shared.u32 	%r1815, [%r7+8432];
	add.s32 	%r1816, %r1809, %r1815;
	min.s32 	%r1817, %r1803, %r1816;
	st.shared.u32 	[%r8+8320], %r1817;
	ld.shared.u32 	%r1818, [%r7+244];
	ld.shared.u32 	%r1819, [%r961+15616];
	add.s32 	%r1820, %r1819, %r1818;
	min.s32 	%r1821, %r1807, %r1820;
	st.shared.u32 	[%r8], %r1821;
	ld.shared.u32 	%r1822, [%r7+244];
	ld.shared.u32 	%r1823, [%r961+15744];
	add.s32 	%r1824, %r1823, %r1822;
	min.s32 	%r1825, %r1811, %r1824;
	st.shared.u32 	[%r8+128], %r1825;
	ld.shared.u32 	%r1826, [%r7+8436];
	add.s32 	%r1827, %r1819, %r1826;
	min.s32 	%r1828, %r1814, %r1827;
	st.shared.u32 	[%r8+8192], %r1828;
	ld.shared.u32 	%r1829, [%r7+8436];
	add.s32 	%r1830, %r1823, %r1829;
	min.s32 	%r1831, %r1817, %r1830;
	st.shared.u32 	[%r8+8320], %r1831;
	ld.shared.u32 	%r1832, [%r7+248];
	ld.shared.u32 	%r1833, [%r961+15872];
	add.s32 	%r1834, %r1833, %r1832;
	min.s32 	%r1835, %r1821, %r1834;
	st.shared.u32 	[%r8], %r1835;
	ld.shared.u32 	%r1836, [%r7+248];
	ld.shared.u32 	%r1837, [%r961+16000];
	add.s32 	%r1838, %r1837, %r1836;
	min.s32 	%r1839, %r1825, %r1838;
	st.shared.u32 	[%r8+128], %r1839;
	ld.shared.u32 	%r1840, [%r7+8440];
	add.s32 	%r1841, %r1833, %r1840;
	min.s32 	%r1842, %r1828, %r1841;
	st.shared.u32 	[%r8+8192], %r1842;
	ld.shared.u32 	%r1843, [%r7+8440];
	add.s32 	%r1844, %r1837, %r1843;
	min.s32 	%r1845, %r1831, %r1844;
	st.shared.u32 	[%r8+8320], %r1845;
	ld.shared.u32 	%r1846, [%r7+252];
	ld.shared.u32 	%r1847, [%r961+16128];
	add.s32 	%r1848, %r1847, %r1846;
	min.s32 	%r1861, %r1835, %r1848;
	st.shared.u32 	[%r8], %r1861;
	ld.shared.u32 	%r1849, [%r7+252];
	ld.shared.u32 	%r1850, [%r961+16256];
	add.s32 	%r1851, %r1850, %r1849;
	min.s32 	%r1860, %r1839, %r1851;
	st.shared.u32 	[%r8+128], %r1860;
	ld.shared.u32 	%r1852, [%r7+8444];
	add.s32 	%r1853, %r1847, %r1852;
	min.s32 	%r1859, %r1842, %r1853;
	st.shared.u32 	[%r8+8192], %r1859;
	ld.shared.u32 	%r1854, [%r7+8444];
	add.s32 	%r1855, %r1850, %r1854;
	min.s32 	%r1858, %r1845, %r1855;
$L__BB1_7:
	st.shared.u32 	[%r8+8320], %r1858;
	st.global.u32 	[%rd1], %r1861;
	st.global.u32 	[%rd1+128], %r1860;
	st.global.u32 	[%rd2], %r1859;
	st.global.u32 	[%rd2+128], %r1858;
	ret;

}
	// .globl	_Z7phase_3Piiiii
.visible .entry _Z7phase_3Piiiii(
	.param .u64 .ptr .align 1 _Z7phase_3Piiiii_param_0,
	.param .u32 _Z7phase_3Piiiii_param_1,
	.param .u32 _Z7phase_3Piiiii_param_2,
	.param .u32 _Z7phase_3Piiiii_param_3,
	.param .u32 _Z7phase_3Piiiii_param_4
)
{
	.reg .pred 	%p<2>;
	.reg .b32 	%r<824>;
	.reg .b64 	%rd<15>;
	// demoted variable
	.shared .align 4 .b8 _ZZ7phase_3PiiiiiE6myself[16384];
	// demoted variable
	.shared .align 4 .b8 _ZZ7phase_3PiiiiiE8same_row[16384];
	// demoted variable
	.shared .align 4 .b8 _ZZ7phase_3PiiiiiE8same_col[16384];
	ld.param.u64 	%rd1, [_Z7phase_3Piiiii_param_0];
	ld.param.u32 	%r2, [_Z7phase_3Piiiii_param_1];
	ld.param.u32 	%r3, [_Z7phase_3Piiiii_param_2];
	ld.param.u32 	%r4, [_Z7phase_3Piiiii_param_3];
	ld.param.u32 	%r5, [_Z7phase_3Piiiii_param_4];
	mov.u32 	%r6, %ctaid.x;
	add.s32 	%r1, %r5, %r6;
	setp.eq.s32 	%p1, %r1, %r2;
	@%p1 bra 	$L__BB2_2;
	mov.u32 	%r7, %tid.x;
	mov.u32 	%r8, %tid.y;
	mov.u32 	%r9, %ctaid.y;
	add.s32 	%r10, %r9, %r2;
	add.s32 	%r11, %r10, 1;
	rem.u32 	%r12, %r11, %r3;
	shl.b32 	%r13, %r12, 6;
	shl.b32 	%r14, %r1, 6;
	cvta.to.global.u64 	%rd2, %rd1;
	shl.b32 	%r15, %r2, 6;
	add.s32 	%r16, %r14, %r8;
	add.s32 	%r17, %r15, %r7;
	mul.lo.s32 	%r18, %r16, %r4;
	add.s32 	%r19, %r17, %r18;
	shl.b32 	%r20, %r8, 8;
	mov.u32 	%r21, _ZZ7phase_3PiiiiiE8same_row;
	add.s32 	%r22, %r21, %r20;
	mul.wide.s32 	%rd3, %r19, 4;
	add.s64 	%rd4, %rd2, %rd3;
	ld.global.u32 	%r23, [%rd4];
	shl.b32 	%r24, %r7, 2;
	add.s32 	%r25, %r22, %r24;
	st.shared.u32 	[%r25], %r23;
	ld.global.u32 	%r26, [%rd4+128];
	st.shared.u32 	[%r25+128], %r26;
	shl.b32 	%r27, %r4, 5;
	add.s32 	%r28, %r18, %r27;
	add.s32 	%r29, %r17, %r28;
	mul.wide.s32 	%rd5, %r29, 4;
	add.s64 	%rd6, %rd2, %rd5;
	ld.global.u32 	%r30, [%rd6];
	st.shared.u32 	[%r25+8192], %r30;
	ld.global.u32 	%r31, [%rd6+128];
	st.shared.u32 	[%r25+8320], %r31;
	add.s32 	%r32, %r15, %r8;
	add.s32 	%r33, %r13, %r7;
	mad.lo.s32 	%r34, %r32, %r4, %r33;
	mov.u32 	%r35, _ZZ7phase_3PiiiiiE8same_col;
	mul.wide.s32 	%rd7, %r34, 4;
	add.s64 	%rd8, %rd2, %rd7;
	ld.global.u32 	%r36, [%rd8];
	add.s32 	%r37, %r35, %r24;
	add.s32 	%r38, %r37, %r20;
	st.shared.u32 	[%r38], %r36;
	ld.global.u32 	%r39, [%rd8+128];
	st.shared.u32 	[%r38+128], %r39;
	add.s32 	%r40, %r34, %r27;
	mul.wide.s32 	%rd9, %r40, 4;
	add.s64 	%rd10, %rd2, %rd9;
	ld.global.u32 	%r41, [%rd10];
	st.shared.u32 	[%r38+8192], %r41;
	ld.global.u32 	%r42, [%rd10+128];
	st.shared.u32 	[%r38+8320], %r42;
	add.s32 	%r43, %r33, %r18;
	mov.u32 	%r44, _ZZ7phase_3PiiiiiE6myself;
	add.s32 	%r45, %r44, %r20;
	mul.wide.s32 	%rd11, %r43, 4;
	add.s64 	%rd12, %rd2, %rd11;
	ld.global.u32 	%r46, [%rd12];
	add.s32 	%r47, %r45, %r24;
	st.shared.u32 	[%r47], %r46;
	ld.global.u32 	%r48, [%rd12+128];
	st.shared.u32 	[%r47+128], %r48;
	add.s32 	%r49, %r33, %r28;
	mul.wide.s32 	%rd13, %r49, 4;
	add.s64 	%rd14, %rd2, %rd13;
	ld.global.u32 	%r50, [%rd14];
	st.shared.u32 	[%r47+8192], %r50;
	ld.global.u32 	%r51, [%rd14+128];
	st.shared.u32 	[%r47+8320], %r51;
	bar.sync 	0;
	ld.shared.u32 	%r52, [%r22];
	ld.shared.u32 	%r53, [%r47];
	ld.shared.u32 	%r54, [%r37];
	add.s32 	%r55, %r54, %r52;
	min.s32 	%r56, %r53, %r55;
	ld.shared.u32 	%r57, [%r47+128];
	ld.shared.u32 	%r58, [%r37+128];
	add.s32 	%r59, %r58, %r52;
	min.s32 	%r60, %r57, %r59;
	ld.shared.u32 	%r61, [%r22+8192];
	ld.shared.u32 	%r62, [%r47+8192];
	add.s32 	%r63, %r54, %r61;
	min.s32 	%r64, %r62, %r63;
	ld.shared.u32 	%r65, [%r47+8320];
	add.s32 	%r66, %r58, %r61;
	min.s32 	%r67, %r65, %r66;
	ld.shared.u32 	%r68, [%r22+4];
	ld.shared.u32 	%r69, [%r37+256];
	add.s32 	%r70, %r69, %r68;
	min.s32 	%r71, %r56, %r70;
	ld.shared.u32 	%r72, [%r37+384];
	add.s32 	%r73, %r72, %r68;
	min.s32 	%r74, %r60, %r73;
	ld.shared.u32 	%r75, [%r22+8196];
	add.s32 	%r76, %r69, %r75;
	min.s32 	%r77, %r64, %r76;
	add.s32 	%r78, %r72, %r75;
	min.s32 	%r79, %r67, %r78;
	ld.shared.u32 	%r80, [%r22+8];
	ld.shared.u32 	%r81, [%r37+512];
	add.s32 	%r82, %r81, %r80;
	min.s32 	%r83, %r71, %r82;
	ld.shared.u32 	%r84, [%r37+640];
	add.s32 	%r85, %r84, %r80;
	min.s32 	%r86, %r74, %r85;
	ld.shared.u32 	%r87, [%r22+8200];
	add.s32 	%r88, %r81, %r87;
	min.s32 	%r89, %r77, %r88;
	add.s32 	%r90, %r84, %r87;
	min.s32 	%r91, %r79, %r90;
	ld.shared.u32 	%r92, [%r22+12];
	ld.shared.u32 	%r93, [%r37+768];
	add.s32 	%r94, %r93, %r92;
	min.s32 	%r95, %r83, %r94;
	ld.shared.u32 	%r96, [%r37+896];
	add.s32 	%r97, %r96, %r92;
	min.s32 	%r98, %r86, %r97;
	ld.shared.u32 	%r99, [%r22+8204];
	add.s32 	%r100, %r93, %r99;
	min.s32 	%r101, %r89, %r100;
	add.s32 	%r102, %r96, %r99;
	min.s32 	%r103, %r91, %r102;
	ld.shared.u32 	%r104, [%r22+16];
	ld.shared.u32 	%r105, [%r37+1024];
	add.s32 	%r106, %r105, %r104;
	min.s32 	%r107, %r95, %r106;
	ld.shared.u32 	%r108, [%r37+1152];
	add.s32 	%r109, %r108, %r104;
	min.s32 	%r110, %r98, %r109;
	ld.shared.u32 	%r111, [%r22+8208];
	add.s32 	%r112, %r105, %r111;
	min.s32 	%r113, %r101, %r112;
	add.s32 	%r114, %r108, %r111;
	min.s32 	%r115, %r103, %r114;
	ld.shared.u32 	%r116, [%r22+20];
	ld.shared.u32 	%r117, [%r37+1280];
	add.s32 	%r118, %r117, %r116;
	min.s32 	%r119, %r107, %r118;
	ld.shared.u32 	%r120, [%r37+1408];
	add.s32 	%r121, %r120, %r116;
	min.s32 	%r122, %r110, %r121;
	ld.shared.u32 	%r123, [%r22+8212];
	add.s32 	%r124, %r117, %r123;
	min.s32 	%r125, %r113, %r124;
	add.s32 	%r126, %r120, %r123;
	min.s32 	%r127, %r115, %r126;
	ld.shared.u32 	%r128, [%r22+24];
	ld.shared.u32 	%r129, [%r37+1536];
	add.s32 	%r130, %r129, %r128;
	min.s32 	%r131, %r119, %r130;
	ld.shared.u32 	%r132, [%r37+1664];
	add.s32 	%r133, %r132, %r128;
	min.s32 	%r134, %r122, %r133;
	ld.shared.u32 	%r135, [%r22+8216];
	add.s32 	%r136, %r129, %r135;
	min.s32 	%r137, %r125, %r136;
	add.s32 	%r138, %r132, %r135;
	min.s32 	%r139, %r127, %r138;
	ld.shared.u32 	%r140, [%r22+28];
	ld.shared.u32 	%r141, [%r37+1792];
	add.s32 	%r142, %r141, %r140;
	min.s32 	%r143, %r131, %r142;
	ld.shared.u32 	%r144, [%r37+1920];
	add.s32 	%r145, %r144, %r140;
	min.s32 	%r146, %r134, %r145;
	ld.shared.u32 	%r147, [%r22+8220];
	add.s32 	%r148, %r141, %r147;
	min.s32 	%r149, %r137, %r148;
	add.s32 	%r150, %r144, %r147;
	min.s32 	%r151, %r139, %r150;
	ld.shared.u32 	%r152, [%r22+32];
	ld.shared.u32 	%r153, [%r37+2048];
	add.s32 	%r154, %r153, %r152;
	min.s32 	%r155, %r143, %r154;
	ld.shared.u32 	%r156, [%r37+2176];
	add.s32 	%r157, %r156, %r152;
	min.s32 	%r158, %r146, %r157;
	ld.shared.u32 	%r159, [%r22+8224];
	add.s32 	%r160, %r153, %r159;
	min.s32 	%r161, %r149, %r160;
	add.s32 	%r162, %r156, %r159;
	min.s32 	%r163, %r151, %r162;
	ld.shared.u32 	%r164, [%r22+36];
	ld.shared.u32 	%r165, [%r37+2304];
	add.s32 	%r166, %r165, %r164;
	min.s32 	%r167, %r155, %r166;
	ld.shared.u32 	%r168, [%r37+2432];
	add.s32 	%r169, %r168, %r164;
	min.s32 	%r170, %r158, %r169;
	ld.shared.u32 	%r171, [%r22+8228];
	add.s32 	%r172, %r165, %r171;
	min.s32 	%r173, %r161, %r172;
	add.s32 	%r174, %r168, %r171;
	min.s32 	%r175, %r163, %r174;
	ld.shared.u32 	%r176, [%r22+40];
	ld.shared.u32 	%r177, [%r37+2560];
	add.s32 	%r178, %r177, %r176;
	min.s32 	%r179, %r167, %r178;
	ld.shared.u32 	%r180, [%r37+2688];
	add.s32 	%r181, %r180, %r176;
	min.s32 	%r182, %r170, %r181;
	ld.shared.u32 	%r183, [%r22+8232];
	add.s32 	%r184, %r177, %r183;
	min.s32 	%r185, %r173, %r184;
	add.s32 	%r186, %r180, %r183;
	min.s32 	%r187, %r175, %r186;
	ld.shared.u32 	%r188, [%r22+44];
	ld.shared.u32 	%r189, [%r37+2816];
	add.s32 	%r190, %r189, %r188;
	min.s32 	%r191, %r179, %r190;
	ld.shared.u32 	%r192, [%r37+2944];
	add.s32 	%r193, %r192, %r188;
	min.s32 	%r194, %r182, %r193;
	ld.shared.u32 	%r195, [%r22+8236];
	add.s32 	%r196, %r189, %r195;
	min.s32 	%r197, %r185, %r196;
	add.s32 	%r198, %r192, %r195;
	min.s32 	%r199, %r187, %r198;
	ld.shared.u32 	%r200, [%r22+48];
	ld.shared.u32 	%r201, [%r37+3072];
	add.s32 	%r202, %r201, %r200;
	min.s32 	%r203, %r191, %r202;
	ld.shared.u32 	%r204, [%r37+3200];
	add.s32 	%r205, %r204, %r200;
	min.s32 	%r206, %r194, %r205;
	ld.shared.u32 	%r207, [%r22+8240];
	add.s32 	%r208, %r201, %r207;
	min.s32 	%r209, %r197, %r208;
	add.s32 	%r210, %r204, %r207;
	min.s32 	%r211, %r199, %r210;
	ld.shared.u32 	%r212, [%r22+52];
	ld.shared.u32 	%r213, [%r37+3328];
	add.s32 	%r214, %r213, %r212;
	min.s32 	%r215, %r203, %r214;
	ld.shared.u32 	%r216, [%r37+3456];
	add.s32 	%r217, %r216, %r212;
	min.s32 	%r218, %r206, %r217;
	ld.shared.u32 	%r219, [%r22+8244];
	add.s32 	%r220, %r213, %r219;
	min.s32 	%r221, %r209, %r220;
	add.s32 	%r222, %r216, %r219;
	min.s32 	%r223, %r211, %r222;
	ld.shared.u32 	%r224, [%r22+56];
	ld.shared.u32 	%r225, [%r37+3584];
	add.s32 	%r226, %r225, %r224;
	min.s32 	%r227, %r215, %r226;
	ld.shared.u32 	%r228, [%r37+3712];
	add.s32 	%r229, %r228, %r224;
	min.s32 	%r230, %r218, %r229;
	ld.shared.u32 	%r231, [%r22+8248];
	add.s32 	%r232, %r225, %r231;
	min.s32 	%r233, %r221, %r232;
	add.s32 	%r234, %r228, %r231;
	min.s32 	%r235, %r223, %r234;
	ld.shared.u32 	%r236, [%r22+60];
	ld.shared.u32 	%r237, [%r37+3840];
	add.s32 	%r238, %r237, %r236;
	min.s32 	%r239, %r227, %r238;
	ld.shared.u32 	%r240, [%r37+3968];
	add.s32 	%r241, %r240, %r236;
	min.s32 	%r242, %r230, %r241;
	ld.shared.u32 	%r243, [%r22+8252];
	add.s32 	%r244, %r237, %r243;
	min.s32 	%r245, %r233, %r244;
	add.s32 	%r246, %r240, %r243;
	min.s32 	%r247, %r235, %r246;
	ld.shared.u32 	%r248, [%r22+64];
	ld.shared.u32 	%r249, [%r37+4096];
	add.s32 	%r250, %r249, %r248;
	min.s32 	%r251, %r239, %r250;
	ld.shared.u32 	%r252, [%r37+4224];
	add.s32 	%r253, %r252, %r248;
	min.s32 	%r254, %r242, %r253;
	ld.shared.u32 	%r255, [%r22+8256];
	add.s32 	%r256, %r249, %r255;
	min.s32 	%r257, %r245, %r256;
	add.s32 	%r258, %r252, %r255;
	min.s32 	%r259, %r247, %r258;
	ld.shared.u32 	%r260, [%r22+68];
	ld.shared.u32 	%r261, [%r37+4352];
	add.s32 	%r262, %r261, %r260;
	min.s32 	%r263, %r251, %r262;
	ld.shared.u32 	%r264, [%r37+4480];
	add.s32 	%r265, %r264, %r260;
	min.s32 	%r266, %r254, %r265;
	ld.shared.u32 	%r267, [%r22+8260];
	add.s32 	%r268, %r261, %r267;
	min.s32 	%r269, %r257, %r268;
	add.s32 	%r270, %r264, %r267;
	min.s32 	%r271, %r259, %r270;
	ld.shared.u32 	%r272, [%r22+72];
	ld.shared.u32 	%r273, [%r37+4608];
	add.s32 	%r274, %r273, %r272;
	min.s32 	%r275, %r263, %r274;
	ld.shared.u32 	%r276, [%r37+4736];
	add.s32 	%r277, %r276, %r272;
	min.s32 	%r278, %r266, %r277;
	ld.shared.u32 	%r279, [%r22+8264];
	add.s32 	%r280, %r273, %r279;
	min.s32 	%r281, %r269, %r280;
	add.s32 	%r282, %r276, %r279;
	min.s32 	%r283, %r271, %r282;
	ld.shared.u32 	%r284, [%r22+76];
	ld.shared.u32 	%r285, [%r37+4864];
	add.s32 	%r286, %r285, %r284;
	min.s32 	%r287, %r275, %r286;
	ld.shared.u32 	%r288, [%r37+4992];
	add.s32 	%r289, %r288, %r284;
	min.s32 	%r290, %r278, %r289;
	ld.shared.u32 	%r291, [%r22+8268];
	add.s32 	%r292, %r285, %r291;
	min.s32 	%r293, %r281, %r292;
	add.s32 	%r294, %r288, %r291;
	min.s32 	%r295, %r283, %r294;
	ld.shared.u32 	%r296, [%r22+80];
	ld.shared.u32 	%r297, [%r37+5120];
	add.s32 	%r298, %r297, %r296;
	min.s32 	%r299, %r287, %r298;
	ld.shared.u32 	%r300, [%r37+5248];
	add.s32 	%r301, %r300, %r296;
	min.s32 	%r302, %r290, %r301;
	ld.shared.u32 	%r303, [%r22+8272];
	add.s32 	%r304, %r297, %r303;
	min.s32 	%r305, %r293, %r304;
	add.s32 	%r306, %r300, %r303;
	min.s32 	%r307, %r295, %r306;
	ld.shared.u32 	%r308, [%r22+84];
	ld.shared.u32 	%r309, [%r37+5376];
	add.s32 	%r310, %r309, %r308;
	min.s32 	%r311, %r299, %r310;
	ld.shared.u32 	%r312, [%r37+5504];
	add.s32 	%r313, %r312, %r308;
	min.s32 	%r314, %r302, %r313;
	ld.shared.u32 	%r315, [%r22+8276];
	add.s32 	%r316, %r309, %r315;
	min.s32 	%r317, %r305, %r316;
	add.s32 	%r318, %r312, %r315;
	min.s32 	%r319, %r307, %r318;
	ld.shared.u32 	%r320, [%r22+88];
	ld.shared.u32 	%r321, [%r37+5632];
	add.s32 	%r322, %r321, %r320;
	min.s32 	%r323, %r311, %r322;
	ld.shared.u32 	%r324, [%r37+5760];
	add.s32 	%r325, %r324, %r320;
	min.s32 	%r326, %r314, %r325;
	ld.shared.u32 	%r327, [%r22+8280];
	add.s32 	%r328, %r321, %r327;
	min.s32 	%r329, %r317, %r328;
	add.s32 	%r330, %r324, %r327;
	min.s32 	%r331, %r319, %r330;
	ld.shared.u32 	%r332, [%r22+92];
	ld.shared.u32 	%r333, [%r37+5888];
	add.s32 	%r334, %r333, %r332;
	min.s32 	%r335, %r323, %r334;
	ld.shared.u32 	%r336, [%r37+6016];
	add.s32 	%r337, %r336, %r332;
	min.s32 	%r338, %r326, %r337;
	ld.shared.u32 	%r339, [%r22+8284];
	add.s32 	%r340, %r333, %r339;
	min.s32 	%r341, %r329, %r340;
	add.s32 	%r342, %r336, %r339;
	min.s32 	%r343, %r331, %r342;
	ld.shared.u32 	%r344, [%r22+96];
	ld.shared.u32 	%r345, [%r37+6144];
	add.s32 	%r346, %r345, %r344;
	min.s32 	%r347, %r335, %r346;
	ld.shared.u32 	%r348, [%r37+6272];
	add.s32 	%r349, %r348, %r344;
	min.s32 	%r350, %r338, %r349;
	ld.shared.u32 	%r351, [%r22+8288];
	add.s32 	%r352, %r345, %r351;
	min.s32 	%r353, %r341, %r352;
	add.s32 	%r354, %r348, %r351;
	min.s32 	%r355, %r343, %r354;
	ld.shared.u32 	%r356, [%r22+100];
	ld.shared.u32 	%r357, [%r37+6400];
	add.s32 	%r358, %r357, %r356;
	min.s32 	%r359, %r347, %r358;
	ld.shared.u32 	%r360, [%r37+6528];
	add.s32 	%r361, %r360, %r356;
	min.s32 	%r362, %r350, %r361;
	ld.shared.u32 	%r363, [%r22+8292];
	add.s32 	%r364, %r357, %r363;
	min.s32 	%r365, %r353, %r364;
	add.s32 	%r366, %r360, %r363;
	min.s32 	%r367, %r355, %r366;
	ld.shared.u32 	%r368, [%r22+104];
	ld.shared.u32 	%r369, [%r37+6656];
	add.s32 	%r370, %r369, %r368;
	min.s32 	%r371, %r359, %r370;
	ld.shared.u32 	%r372, [%r37+6784];
	add.s32 	%r373, %r372, %r368;
	min.s32 	%r374, %r362, %r373;
	ld.shared.u32 	%r375, [%r22+8296];
	add.s32 	%r376, %r369, %r375;
	min.s32 	%r377, %r365, %r376;
	add.s32 	%r378, %r372, %r375;
	min.s32 	%r379, %r367, %r378;
	ld.shared.u32 	%r380, [%r22+108];
	ld.shared.u32 	%r381, [%r37+6912];
	add.s32 	%r382, %r381, %r380;
	min.s32 	%r383, %r371, %r382;
	ld.shared.u32 	%r384, [%r37+7040];
	add.s32 	%r385, %r384, %r380;
	min.s32 	%r386, %r374, %r385;
	ld.shared.u32 	%r387, [%r22+8300];
	add.s32 	%r388, %r381, %r387;
	min.s32 	%r389, %r377, %r388;
	add.s32 	%r390, %r384, %r387;
	min.s32 	%r391, %r379, %r390;
	ld.shared.u32 	%r392, [%r22+112];
	ld.shared.u32 	%r393, [%r37+7168];
	add.s32 	%r394, %r393, %r392;
	min.s32 	%r395, %r383, %r394;
	ld.shared.u32 	%r396, [%r37+7296];
	add.s32 	%r397, %r396, %r392;
	min.s32 	%r398, %r386, %r397;
	ld.shared.u32 	%r399, [%r22+8304];
	add.s32 	%r400, %r393, %r399;
	min.s32 	%r401, %r389, %r400;
	add.s32 	%r402, %r396, %r399;
	min.s32 	%r403, %r391, %r402;
	ld.shared.u32 	%r404, [%r22+116];
	ld.shared.u32 	%r405, [%r37+7424];
	add.s32 	%r406, %r405, %r404;
	min.s32 	%r407, %r395, %r406;
	ld.shared.u32 	%r408, [%r37+7552];
	add.s32 	%r409, %r408, %r404;
	min.s32 	%r410, %r398, %r409;
	ld.shared.u32 	%r411, [%r22+8308];
	add.s32 	%r412, %r405, %r411;
	min.s32 	%r413, %r401, %r412;
	add.s32 	%r414, %r408, %r411;
	min.s32 	%r415, %r403, %r414;
	ld.shared.u32 	%r416, [%r22+120];
	ld.shared.u32 	%r417, [%r37+7680];
	add.s32 	%r418, %r417, %r416;
	min.s32 	%r419, %r407, %r418;
	ld.shared.u32 	%r420, [%r37+7808];
	add.s32 	%r421, %r420, %r416;
	min.s32 	%r422, %r410, %r421;
	ld.shared.u32 	%r423, [%r22+8312];
	add.s32 	%r424, %r417, %r423;
	min.s32 	%r425, %r413, %r424;
	add.s32 	%r426, %r420, %r423;
	min.s32 	%r427, %r415, %r426;
	ld.shared.u32 	%r428, [%r22+124];
	ld.shared.u32 	%r429, [%r37+7936];
	add.s32 	%r430, %r429, %r428;
	min.s32 	%r431, %r419, %r430;
	ld.shared.u32 	%r432, [%r37+8064];
	add.s32 	%r433, %r432, %r428;
	min.s32 	%r434, %r422, %r433;
	ld.shared.u32 	%r435, [%r22+8316];
	add.s32 	%r436, %r429, %r435;
	min.s32 	%r437, %r425, %r436;
	add.s32 	%r438, %r432, %r435;
	min.s32 	%r439, %r427, %r438;
	ld.shared.u32 	%r440, [%r22+128];
	ld.shared.u32 	%r441, [%r37+8192];
	add.s32 	%r442, %r441, %r440;
	min.s32 	%r443, %r431, %r442;
	ld.shared.u32 	%r444, [%r37+8320];
	add.s32 	%r445, %r444, %r440;
	min.s32 	%r446, %r434, %r445;
	ld.shared.u32 	%r447, [%r22+8320];
	add.s32 	%r448, %r441, %r447;
	min.s32 	%r449, %r437, %r448;
	add.s32 	%r450, %r444, %r447;
	min.s32 	%r451, %r439, %r450;
	ld.shared.u32 	%r452, [%r22+132];
	ld.shared.u32 	%r453, [%r37+8448];
	add.s32 	%r454, %r453, %r452;
	min.s32 	%r455, %r443, %r454;
	ld.shared.u32 	%r456, [%r37+8576];
	add.s32 	%r457, %r456, %r452;
	min.s32 	%r458, %r446, %r457;
	ld.shared.u32 	%r459, [%r22+8324];
	add.s32 	%r460, %r453, %r459;
	min.s32 	%r461, %r449, %r460;
	add.s32 	%r462, %r456, %r459;
	min.s32 	%r463, %r451, %r462;
	ld.shared.u32 	%r464, [%r22+136];
	ld.shared.u32 	%r465, [%r37+8704];
	add.s32 	%r466, %r465, %r464;
	min.s32 	%r467, %r455, %r466;
	ld.shared.u32 	%r468, [%r37+8832];
	add.s32 	%r469, %r468, %r464;
	min.s32 	%r470, %r458, %r469;
	ld.shared.u32 	%r471, [%r22+8328];
	add.s32 	%r472, %r465, %r471;
	min.s32 	%r473, %r461, %r472;
	add.s32 	%r474, %r468, %r471;
	min.s32 	%r475, %r463, %r474;
	ld.shared.u32 	%r476, [%r22+140];
	ld.shared.u32 	%r477, [%r37+8960];
	add.s32 	%r478, %r477, %r476;
	min.s32 	%r479, %r467, %r478;
	ld.shared.u32 	%r480, [%r37+9088];
	add.s32 	%r481, %r480, %r476;
	min.s32 	%r482, %r470, %r481;
	ld.shared.u32 	%r483, [%r22+8332];
	add.s32 	%r484, %r477, %r483;
	min.s32 	%r485, %r473, %r484;
	add.s32 	%r486, %r480, %r483;
	min.s32 	%r487, %r475, %r486;
	ld.shared.u32 	%r488, [%r22+144];
	ld.shared.u32 	%r489, [%r37+9216];
	add.s32 	%r490, %r489, %r488;
	min.s32 	%r491, %r479, %r490;
	ld.shared.u32 	%r492, [%r37+9344];
	add.s32 	%r493, %r492, %r488;
	min.s32 	%r494, %r482, %r493;
	ld.shared.u32 	%r495, [%r22+8336];
	add.s32 	%r496, %r489, %r495;
	min.s32 	%r497, %r485, %r496;
	add.s32 	%r498, %r492, %r495;
	min.s32 	%r499, %r487, %r498;
	ld.shared.u32 	%r500, [%r22+148];
	ld.shared.u32 	%r501, [%r37+9472];
	add.s32 	%r502, %r501, %r500;
	min.s32 	%r503, %r491, %r502;
	ld.shared.u32 	%r504, [%r37+9600];
	add.s32 	%r505, %r504, %r500;
	min.s32 	%r506, %r494, %r505;
	ld.shared.u32 	%r507, [%r22+8340];
	add.s32 	%r508, %r501, %r507;
	min.s32 	%r509, %r497, %r508;
	add.s32 	%r510, %r504, %r507;
	min.s32 	%r511, %r499, %r510;
	ld.shared.u32 	%r512, [%r22+152];
	ld.shared.u32 	%r513, [%r37+9728];
	add.s32 	%r514, %r513, %r512;
	min.s32 	%r515, %r503, %r514;
	ld.shared.u32 	%r516, [%r37+9856];
	add.s32 	%r517, %r516, %r512;
	min.s32 	%r518, %r506, %r517;
	ld.shared.u32 	%r519, [%r22+8344];
	add.s32 	%r520, %r513, %r519;
	min.s32 	%r521, %r509, %r520;
	add.s32 	%r522, %r516, %r519;
	min.s32 	%r523, %r511, %r522;
	ld.shared.u32 	%r524, [%r22+156];
	ld.shared.u32 	%r525, [%r37+9984];
	add.s32 	%r526, %r525, %r524;
	min.s32 	%r527, %r515, %r526;
	ld.shared.u32 	%r528, [%r37+10112];
	add.s32 	%r529, %r528, %r524;
	min.s32 	%r530, %r518, %r529;
	ld.shared.u32 	%r531, [%r22+8348];
	add.s32 	%r532, %r525, %r531;
	min.s32 	%r533, %r521, %r532;
	add.s32 	%r534, %r528, %r531;
	min.s32 	%r535, %r523, %r534;
	ld.shared.u32 	%r536, [%r22+160];
	ld.shared.u32 	%r537, [%r37+10240];
	add.s32 	%r538, %r537, %r536;
	min.s32 	%r539, %r527, %r538;
	ld.shared.u32 	%r540, [%r37+10368];
	add.s32 	%r541, %r540, %r536;
	min.s32 	%r542, %r530, %r541;
	ld.shared.u32 	%r543, [%r22+8352];
	add.s32 	%r544, %r537, %r543;
	min.s32 	%r545, %r533, %r544;
	add.s32 	%r546, %r540, %r543;
	min.s32 	%r547, %r535, %r546;
	ld.shared.u32 	%r548, [%r22+164];
	ld.shared.u32 	%r549, [%r37+10496];
	add.s32 	%r550, %r549, %r548;
	min.s32 	%r551, %r539, %r550;
	ld.shared.u32 	%r552, [%r37+10624];
	add.s32 	%r553, %r552, %r548;
	min.s32 	%r554, %r542, %r553;
	ld.shared.u32 	%r555, [%r22+8356];
	add.s32 	%r556, %r549, %r555;
	min.s32 	%r557, %r545, %r556;
	add.s32 	%r558, %r552, %r555;
	min.s32 	%r559, %r547, %r558;
	ld.shared.u32 	%r560, [%r22+168];
	ld.shared.u32 	%r561, [%r37+10752];
	add.s32 	%r562, %r561, %r560;
	min.s32 	%r563, %r551, %r562;
	ld.shared.u32 	%r564, [%r37+10880];
	add.s32 	%r565, %r564, %r560;
	min.s32 	%r566, %r554, %r565;
	ld.shared.u32 	%r567, [%r22+8360];
	add.s32 	%r568, %r561, %r567;
	min.s32 	%r569, %r557, %r568;
	add.s32 	%r570, %r564, %r567;
	min.s32 	%r571, %r559, %r570;
	ld.shared.u32 	%r572, [%r22+172];
	ld.shared.u32 	%r573, [%r37+11008];
	add.s32 	%r574, %r573, %r572;
	min.s32 	%r575, %r563, %r574;
	ld.shared.u32 	%r576, [%r37+11136];
	add.s32 	%r577, %r576, %r572;
	min.s32 	%r578, %r566, %r577;
	ld.shared.u32 	%r579, [%r22+8364];
	add.s32 	%r580, %r573, %r579;
	min.s32 	%r581, %r569, %r580;
	add.s32 	%r582, %r576, %r579;
	min.s32 	%r583, %r571, %r582;
	ld.shared.u32 	%r584, [%r22+176];
	ld.shared.u32 	%r585, [%r37+11264];
	add.s32 	%r586, %r585, %r584;
	min.s32 	%r587, %r575, %r586;
	ld.shared.u32 	%r588, [%r37+11392];
	add.s32 	%r589, %r588, %r584;
	min.s32 	%r590, %r578, %r589;
	ld.shared.u32 	%r591, [%r22+8368];
	add.s32 	%r592, %r585, %r591;
	min.s32 	%r593, %r581, %r592;
	add.s32 	%r594, %r588, %r591;
	min.s32 	%r595, %r583, %r594;
	ld.shared.u32 	%r596, [%r22+180];
	ld.shared.u32 	%r597, [%r37+11520];
	add.s32 	%r598, %r597, %r596;
	min.s32 	%r599, %r587, %r598;
	ld.shared.u32 	%r600, [%r37+11648];
	add.s32 	%r601, %r600, %r596;
	min.s32 	%r602, %r590, %r601;
	ld.shared.u32 	%r603, [%r22+8372];
	add.s32 	%r604, %r597, %r603;
	min.s32 	%r605, %r593, %r604;
	add.s32 	%r606, %r600, %r603;
	min.s32 	%r607, %r595, %r606;
	ld.shared.u32 	%r608, [%r22+184];
	ld.shared.u32 	%r609, [%r37+11776];
	add.s32 	%r610, %r609, %r608;
	min.s32 	%r611, %r599, %r610;
	ld.shared.u32 	%r612, [%r37+11904];
	add.s32 	%r613, %r612, %r608;
	min.s32 	%r614, %r602, %r613;
	ld.shared.u32 	%r615, [%r22+8376];
	add.s32 	%r616, %r609, %r615;
	min.s32 	%r617, %r605, %r616;
	add.s32 	%r618, %r612, %r615;
	min.s32 	%r619, %r607, %r618;
	ld.shared.u32 	%r620, [%r22+188];
	ld.shared.u32 	%r621, [%r37+12032];
	add.s32 	%r622, %r621, %r620;
	min.s32 	%r623, %r611, %r622;
	ld.shared.u32 	%r624, [%r37+12160];
	add.s32 	%r625, %r624, %r620;
	min.s32 	%r626, %r614, %r625;
	ld.shared.u32 	%r627, [%r22+8380];
	add.s32 	%r628, %r621, %r627;
	min.s32 	%r629, %r617, %r628;
	add.s32 	%r630, %r624, %r627;
	min.s32 	%r631, %r619, %r630;
	ld.shared.u32 	%r632, [%r22+192];
	ld.shared.u32 	%r633, [%r37+12288];
	add.s32 	%r634, %r633, %r632;
	min.s32 	%r635, %r623, %r634;
	ld.shared.u32 	%r636, [%r37+12416];
	add.s32 	%r637, %r636, %r632;
	min.s32 	%r638, %r626, %r637;
	ld.shared.u32 	%r639, [%r22+8384];
	add.s32 	%r640, %r633, %r639;
	min.s32 	%r641, %r629, %r640;
	add.s32 	%r642, %r636, %r639;
	min.s32 	%r643, %r631, %r642;
	ld.shared.u32 	%r644, [%r22+196];
	ld.shared.u32 	%r645, [%r37+12544];
	add.s32 	%r646, %r645, %r644;
	min.s32 	%r647, %r635, %r646;
	ld.shared.u32 	%r648, [%r37+12672];
	add.s32 	%r649, %r648, %r644;
	min.s32 	%r650, %r638, %r649;
	ld.shared.u32 	%r651, [%r22+8388];
	add.s32 	%r652, %r645, %r651;
	min.s32 	%r653, %r641, %r652;
	add.s32 	%r654, %r648, %r651;
	min.s32 	%r655, %r643, %r654;
	ld.shared.u32 	%r656, [%r22+200];
	ld.shared.u32 	%r657, [%r37+12800];
	add.s32 	%r658, %r657, %r656;
	min.s32 	%r659, %r647, %r658;
	ld.shared.u32 	%r660, [%r37+12928];
	add.s32 	%r661, %r660, %r656;
	min.s32 	%r662, %r650, %r661;
	ld.shared.u32 	%r663, [%r22+8392];
	add.s32 	%r664, %r657, %r663;
	min.s32 	%r665, %r653, %r664;
	add.s32 	%r666, %r660, %r663;
	min.s32 	%r667, %r655, %r666;
	ld.shared.u32 	%r668, [%r22+204];
	ld.shared.u32 	%r669, [%r37+13056];
	add.s32 	%r670, %r669, %r668;
	min.s32 	%r671, %r659, %r670;
	ld.shared.u32 	%r672, [%r37+13184];
	add.s32 	%r673, %r672, %r668;
	min.s32 	%r674, %r662, %r673;
	ld.shared.u32 	%r675, [%r22+8396];
	add.s32 	%r676, %r669, %r675;
	min.s32 	%r677, %r665, %r676;
	add.s32 	%r678, %r672, %r675;
	min.s32 	%r679, %r667, %r678;
	ld.shared.u32 	%r680, [%r22+208];
	ld.shared.u32 	%r681, [%r37+13312];
	add.s32 	%r682, %r681, %r680;
	min.s32 	%r683, %r671, %r682;
	ld.shared.u32 	%r684, [%r37+13440];
	add.s32 	%r685, %r684, %r680;
	min.s32 	%r686, %r674, %r685;
	ld.shared.u32 	%r687, [%r22+8400];
	add.s32 	%r688, %r681, %r687;
	min.s32 	%r689, %r677, %r688;
	add.s32 	%r690, %r684, %r687;
	min.s32 	%r691, %r679, %r690;
	ld.shared.u32 	%r692, [%r22+212];
	ld.shared.u32 	%r693, [%r37+13568];
	add.s32 	%r694, %r693, %r692;
	min.s32 	%r695, %r683, %r694;
	ld.shared.u32 	%r696, [%r37+13696];
	add.s32 	%r697, %r696, %r692;
	min.s32 	%r698, %r686, %r697;
	ld.shared.u32 	%r699, [%r22+8404];
	add.s32 	%r700, %r693, %r699;
	min.s32 	%r701, %r689, %r700;
	add.s32 	%r702, %r696, %r699;
	min.s32 	%r703, %r691, %r702;
	ld.shared.u32 	%r704, [%r22+216];
	ld.shared.u32 	%r705, [%r37+13824];
	add.s32 	%r706, %r705, %r704;
	min.s32 	%r707, %r695, %r706;
	ld.shared.u32 	%r708, [%r37+13952];
	add.s32 	%r709, %r708, %r704;
	min.s32 	%r710, %r698, %r709;
	ld.shared.u32 	%r711, [%r22+8408];
	add.s32 	%r712, %r705, %r711;
	min.s32 	%r713, %r701, %r712;
	add.s32 	%r714, %r708, %r711;
	min.s32 	%r715, %r703, %r714;
	ld.shared.u32 	%r716, [%r22+220];
	ld.shared.u32 	%r717, [%r37+14080];
	add.s32 	%r718, %r717, %r716;
	min.s32 	%r719, %r707, %r718;
	ld.shared.u32 	%r720, [%r37+14208];
	add.s32 	%r721, %r720, %r716;
	min.s32 	%r722, %r710, %r721;
	ld.shared.u32 	%r723, [%r22+8412];
	add.s32 	%r724, %r717, %r723;
	min.s32 	%r725, %r713, %r724;
	add.s32 	%r726, %r720, %r723;
	min.s32 	%r727, %r715, %r726;
	ld.shared.u32 	%r728, [%r22+224];
	ld.shared.u32 	%r729, [%r37+14336];
	add.s32 	%r730, %r729, %r728;
	min.s32 	%r731, %r719, %r730;
	ld.shared.u32 	%r732, [%r37+14464];
	add.s32 	%r733, %r732, %r728;
	min.s32 	%r734, %r722, %r733;
	ld.shared.u32 	%r735, [%r22+8416];
	add.s32 	%r736, %r729, %r735;
	min.s32 	%r737, %r725, %r736;
	add.s32 	%r738, %r732, %r735;
	min.s32 	%r739, %r727, %r738;
	ld.shared.u32 	%r740, [%r22+228];
	ld.shared.u32 	%r741, [%r37+14592];
	add.s32 	%r742, %r741, %r740;
	min.s32 	%r743, %r731, %r742;
	ld.shared.u32 	%r744, [%r37+14720];
	add.s32 	%r745, %r744, %r740;
	min.s32 	%r746, %r734, %r745;
	ld.shared.u32 	%r747, [%r22+8420];
	add.s32 	%r748, %r741, %r747;
	min.s32 	%r749, %r737, %r748;
	add.s32 	%r750, %r744, %r747;
	min.s32 	%r751, %r739, %r750;
	ld.shared.u32 	%r752, [%r22+232];
	ld.shared.u32 	%r753, [%r37+14848];
	add.s32 	%r754, %r753, %r752;
	min.s32 	%r755, %r743, %r754;
	ld.shared.u32 	%r756, [%r37+14976];
	add.s32 	%r757, %r756, %r752;
	min.s32 	%r758, %r746, %r757;
	ld.shared.u32 	%r759, [%r22+8424];
	add.s32 	%r760, %r753, %r759;
	min.s32 	%r761, %r749, %r760;
	add.s32 	%r762, %r756, %r759;
	min.s32 	%r763, %r751, %r762;
	ld.shared.u32 	%r764, [%r22+236];
	ld.shared.u32 	%r765, [%r37+15104];
	add.s32 	%r766, %r765, %r764;
	min.s32 	%r767, %r755, %r766;
	ld.shared.u32 	%r768, [%r37+15232];
	add.s32 	%r769, %r768, %r764;
	min.s32 	%r770, %r758, %r769;
	ld.shared.u32 	%r771, [%r22+8428];
	add.s32 	%r772, %r765, %r771;
	min.s32 	%r773, %r761, %r772;
	add.s32 	%r774, %r768, %r771;
	min.s32 	%r775, %r763, %r774;
	ld.shared.u32 	%r776, [%r22+240];
	ld.shared.u32 	%r777, [%r37+15360];
	add.s32 	%r778, %r777, %r776;
	min.s32 	%r779, %r767, %r778;
	ld.shared.u32 	%r780, [%r37+15488];
	add.s32 	%r781, %r780, %r776;
	min.s32 	%r782, %r770, %r781;
	ld.shared.u32 	%r783, [%r22+8432];
	add.s32 	%r784, %r777, %r783;
	min.s32 	%r785, %r773, %r784;
	add.s32 	%r786, %r780, %r783;
	min.s32 	%r787, %r775, %r786;
	ld.shared.u32 	%r788, [%r22+244];
	ld.shared.u32 	%r789, [%r37+15616];
	add.s32 	%r790, %r789, %r788;
	min.s32 	%r791, %r779, %r790;
	ld.shared.u32 	%r792, [%r37+15744];
	add.s32 	%r793, %r792, %r788;
	min.s32 	%r794, %r782, %r793;
	ld.shared.u32 	%r795, [%r22+8436];
	add.s32 	%r796, %r789, %r795;
	min.s32 	%r797, %r785, %r796;
	add.s32 	%r798, %r792, %r795;
	min.s32 	%r799, %r787, %r798;
	ld.shared.u32 	%r800, [%r22+248];
	ld.shared.u32 	%r801, [%r37+15872];
	add.s32 	%r802, %r801, %r800;
	min.s32 	%r803, %r791, %r802;
	ld.shared.u32 	%r804, [%r37+16000];
	add.s32 	%r805, %r804, %r800;
	min.s32 	%r806, %r794, %r805;
	ld.shared.u32 	%r807, [%r22+8440];
	add.s32 	%r808, %r801, %r807;
	min.s32 	%r809, %r797, %r808;
	add.s32 	%r810, %r804, %r807;
	min.s32 	%r811, %r799, %r810;
	ld.shared.u32 	%r812, [%r22+252];
	ld.shared.u32 	%r813, [%r37+16128];
	add.s32 	%r814, %r813, %r812;
	min.s32 	%r815, %r803, %r814;
	st.shared.u32 	[%r47], %r815;
	ld.shared.u32 	%r816, [%r37+16256];
	add.s32 	%r817, %r816, %r812;
	min.s32 	%r818, %r806, %r817;
	st.shared.u32 	[%r47+128], %r818;
	ld.shared.u32 	%r819, [%r22+8444];
	add.s32 	%r820, %r813, %r819;
	min.s32 	%r821, %r809, %r820;
	st.shared.u32 	[%r47+8192], %r821;
	add.s32 	%r822, %r816, %r819;
	min.s32 	%r823, %r811, %r822;
	st.shared.u32 	[%r47+8320], %r823;
	st.global.u32 	[%rd12], %r815;
	st.global.u32 	[%rd12+128], %r818;
	st.global.u32 	[%rd14], %r821;
	st.global.u32 	[%rd14+128], %r823;
$L__BB2_2:
	ret;

}


// ===== COMPILED SASS (sm_100) =====

	.target	sm_100

	.elftype	@"ET_EXEC"


//--------------------- .note.nv.tkinfo           --------------------------
	.section	.note.nv.tkinfo,"",@"SHT_NOTE"
	.sectionflags	@"SHF_NOTE_NV_TKINFO"
	.tkinfo
        /*0018*/ 	.word	0x00000002
        /*0030*/ 	.string	""
        /*0030*/ 	.string	"ptxas"
        /*0030*/ 	.string	"Cuda compilation tools, release 13.0, V13.0.88"
        /*0030*/ 	.string	"Build cuda_13.0.r13.0/compiler.36424714_0"
        /*0030*/ 	.string	"-arch sm_100 -m 64 "



//--------------------- .note.nv.cuinfo           --------------------------
	.section	.note.nv.cuinfo,"",@"SHT_NOTE"
	.sectionflags	@"SHF_NOTE_NV_CUINFO"
        /*0018*/ 	.short	0x0002
        /*001a*/ 	.short	0x0064
        /*001c*/ 	.short	0x0082
	.zero		2


//--------------------- .nv.info                  --------------------------
	.section	.nv.info,"",@"SHT_CUDA_INFO"
	.align	4


	//----- nvinfo : EIATTR_REGCOUNT
	.align		4
        /*0000*/ 	.byte	0x04, 0x2f
        /*0002*/ 	.short	(.L_1 - .L_0)
	.align		4
.L_0:
        /*0004*/ 	.word	index@(_Z7phase_1Piiii)
        /*0008*/ 	.word	0x00000012


	//----- nvinfo : EIATTR_FRAME_SIZE
	.align		4
.L_1:
        /*000c*/ 	.byte	0x04, 0x11
        /*000e*/ 	.short	(.L_3 - .L_2)
	.align		4
.L_2:
        /*0010*/ 	.word	index@(_Z7phase_1Piiii)
        /*0014*/ 	.word	0x00000000


	//----- nvinfo : EIATTR_REGCOUNT
	.align		4
.L_3:
        /*0018*/ 	.byte	0x04, 0x2f
        /*001a*/ 	.short	(.L_5 - .L_4)
	.align		4
.L_4:
        /*001c*/ 	.word	index@(_Z7phase_2Piiii)
        /*0020*/ 	.word	0x00000020


	//----- nvinfo : EIATTR_FRAME_SIZE
	.align		4
.L_5:
        /*0024*/ 	.byte	0x04, 0x11
        /*0026*/ 	.short	(.L_7 - .L_6)
	.align		4
.L_6:
        /*0028*/ 	.word	index@(_Z7phase_2Piiii)
        /*002c*/ 	.word	0x00000000


	//----- nvinfo : EIATTR_REGCOUNT
	.align		4
.L_7:
        /*0030*/ 	.byte	0x04, 0x2f
        /*0032*/ 	.short	(.L_9 - .L_8)
	.align		4
.L_8:
        /*0034*/ 	.word	index@(_Z7phase_3Piiiii)
        /*0038*/ 	.word	0x00000020


	//----- nvinfo : EIATTR_FRAME_SIZE
	.align		4
.L_9:
        /*003c*/ 	.byte	0x04, 0x11
        /*003e*/ 	.short	(.L_11 - .L_10)
	.align		4
.L_10:
        /*0040*/ 	.word	index@(_Z7phase_3Piiiii)
        /*0044*/ 	.word	0x00000000


	//----- nvinfo : EIATTR_MIN_STACK_SIZE
	.align		4
.L_11:
        /*0048*/ 	.byte	0x04, 0x12
        /*004a*/ 	.short	(.L_13 - .L_12)
	.align		4
.L_12:
        /*004c*/ 	.word	index@(_Z7phase_3Piiiii)
        /*0050*/ 	.word	0x00000000


	//----- nvinfo : EIATTR_MIN_STACK_SIZE
	.align		4
.L_13:
        /*0054*/ 	.byte	0x04, 0x12
        /*0056*/ 	.short	(.L_15 - .L_14)
	.align		4
.L_14:
        /*0058*/ 	.word	index@(_Z7phase_2Piiii)
        /*005c*/ 	.word	0x00000000


	//----- nvinfo : EIATTR_MIN_STACK_SIZE
	.align		4
.L_15:
        /*0060*/ 	.byte	0x04, 0x12
        /*0062*/ 	.short	(.L_17 - .L_16)
	.align		4
.L_16:
        /*0064*/ 	.word	index@(_Z7phase_1Piiii)
        /*0068*/ 	.word	0x00000000
.L_17:


//--------------------- .nv.compat                --------------------------
	.section	.nv.compat,"",@"SHT_CUDA_COMPAT_INFO"
	.align	4
        /*0000*/ 	.byte	0x02, 0x09, 0x00, 0x00, 0x02, 0x02, 0x01, 0x00, 0x02, 0x05, 0x05, 0x00, 0x03, 0x07, 0x01, 0x01
        /*0010*/ 	.byte	0x02, 0x03, 0x00, 0x00, 0x02, 0x06, 0x01, 0x00, 0x04, 0x0b, 0x08, 0x00, 0x09, 0x00, 0x00, 0x00
        /*0020*/ 	.byte	0x00, 0x00, 0x00, 0x00


//--------------------- .nv.info._Z7phase_3Piiiii --------------------------
	.section	.nv.info._Z7phase_3Piiiii,"",@"SHT_CUDA_INFO"
	.sectionflags	@""
	.align	4


	//----- nvinfo : EIATTR_CUDA_API_VERSION
	.align		4
        /*0000*/ 	.byte	0x04, 0x37
        /*0002*/ 	.short	(.L_19 - .L_18)
.L_18:
        /*0004*/ 	.word	0x00000082


	//----- nvinfo : EIATTR_KPARAM_INFO
	.align		4
.L_19:
        /*0008*/ 	.byte	0x04, 0x17
        /*000a*/ 	.short	(.L_21 - .L_20)
.L_20:
        /*000c*/ 	.word	0x00000000
        /*0010*/ 	.short	0x0004
        /*0012*/ 	.short	0x0014
        /*0014*/ 	.byte	0x00, 0xf0, 0x11, 0x00


	//----- nvinfo : EIATTR_KPARAM_INFO
	.align		4
.L_21:
        /*0018*/ 	.byte	0x04, 0x17
        /*001a*/ 	.short	(.L_23 - .L_22)
.L_22:
        /*001c*/ 	.word	0x00000000
        /*0020*/ 	.short	0x0003
        /*0022*/ 	.short	0x0010
        /*0024*/ 	.byte	0x00, 0xf0, 0x11, 0x00


	//----- nvinfo : EIATTR_KPARAM_INFO
	.align		4
.L_23:
        /*0028*/ 	.byte	0x04, 0x17
        /*002a*/ 	.short	(.L_25 - .L_24)
.L_24:
        /*002c*/ 	.word	0x00000000
        /*0030*/ 	.short	0x0002
        /*0032*/ 	.short	0x000c
        /*0034*/ 	.byte	0x00, 0xf0, 0x11, 0x00


	//----- nvinfo : EIATTR_KPARAM_INFO
	.align		4
.L_25:
        /*0038*/ 	.byte	0x04, 0x17
        /*003a*/ 	.short	(.L_27 - .L_26)
.L_26:
        /*003c*/ 	.word	0x00000000
        /*0040*/ 	.short	0x0001
        /*0042*/ 	.short	0x0008
        /*0044*/ 	.byte	0x00, 0xf0, 0x11, 0x00


	//----- nvinfo : EIATTR_KPARAM_INFO
	.align		4
.L_27:
        /*0048*/ 	.byte	0x04, 0x17
        /*004a*/ 	.short	(.L_29 - .L_28)
.L_28:
        /*004c*/ 	.word	0x00000000
        /*0050*/ 	.short	0x0000
        /*0052*/ 	.short	0x0000
        /*0054*/ 	.byte	0x00, 0xf5, 0x21, 0x00


	//----- nvinfo : EIATTR_SPARSE_MMA_MASK
	.align		4
.L_29:
        /*0058*/ 	.byte	0x03, 0x50
        /*005a*/ 	.short	0x0000


	//----- nvinfo : EIATTR_MAXREG_COUNT
	.align		4
        /*005c*/ 	.byte	0x03, 0x1b
        /*005e*/ 	.short	0x00ff


	//----- nvinfo : EIATTR_NUM_BARRIERS
	.align		4
        /*0060*/ 	.byte	0x02, 0x4c
        /*0062*/ 	.byte	0x01
	.zero		1


	//----- nvinfo : EIATTR_MERCURY_ISA_VERSION
	.align		4
        /*0064*/ 	.byte	0x03, 0x5f
        /*0066*/ 	.short	0x0101


	//----- nvinfo : EIATTR_UNUSED_LOAD_BYTE_OFFSET
	.align		4
        /*0068*/ 	.byte	0x04, 0x44
        /*006a*/ 	.short	(.L_31 - .L_30)


	//   ....[0]....
.L_30:
        /*006c*/ 	.word	0x00001ee0
        /*0070*/ 	.word	0x00000fff


	//----- nvinfo : EIATTR_VRC_CTA_INIT_COUNT
	.align		4
.L_31:
        /*0074*/ 	.byte	0x02, 0x4a
	.zero		1
	.zero		1


	//----- nvinfo : EIATTR_EXIT_INSTR_OFFSETS
	.align		4
        /*0078*/ 	.byte	0x04, 0x1c
        /*007a*/ 	.short	(.L_33 - .L_32)


	//   ....[0]....
.L_32:
        /*007c*/ 	.word	0x00000060


	//   ....[1]....
        /*0080*/ 	.word	0x00002050


	//----- nvinfo : EIATTR_CBANK_PARAM_SIZE
	.align		4
.L_33:
        /*0084*/ 	.byte	0x03, 0x19
        /*0086*/ 	.short	0x0018


	//----- nvinfo : EIATTR_PARAM_CBANK
	.align		4
        /*0088*/ 	.byte	0x04, 0x0a
        /*008a*/ 	.short	(.L_35 - .L_34)
	.align		4
.L_34:
        /*008c*/ 	.word	index@(.nv.constant0._Z7phase_3Piiiii)
        /*0090*/ 	.short	0x0380
        /*0092*/ 	.short	0x0018


	//----- nvinfo : EIATTR_SW_WAR
	.align		4
.L_35:
        /*0094*/ 	.byte	0x04, 0x36
        /*0096*/ 	.short	(.L_37 - .L_36)
.L_36:
        /*0098*/ 	.word	0x00000008
.L_37:


//--------------------- .nv.info._Z7phase_2Piiii  --------------------------
	.section	.nv.info._Z7phase_2Piiii,"",@"SHT_CUDA_INFO"
	.sectionflags	@""
	.align	4


	//----- nvinfo : EIATTR_CUDA_API_VERSION
	.align		4
        /*0000*/ 	.byte	0x04, 0x37
        /*0002*/ 	.short	(.L_39 - .L_38)
.L_38:
        /*0004*/ 	.word	0x00000082


	//----- nvinfo : EIATTR_KPARAM_INFO
	.align		4
.L_39:
        /*0008*/ 	.byte	0x04, 0x17
        /*000a*/ 	.short	(.L_41 - .L_40)
.L_40:
        /*000c*/ 	.word	0x00000000
        /*0010*/ 	.short	0x0003
        /*0012*/ 	.short	0x0010
        /*0014*/ 	.byte	0x00, 0xf0, 0x11, 0x00


	//----- nvinfo : EIATTR_KPARAM_INFO
	.align		4
.L_41:
        /*0018*/ 	.byte	0x04, 0x17
        /*001a*/ 	.short	(.L_43 - .L_42)
.L_42:
        /*001c*/ 	.word	0x00000000
        /*0020*/ 	.short	0x0002
        /*0022*/ 	.short	0x000c
        /*0024*/ 	.byte	0x00, 0xf0, 0x11, 0x00


	//----- nvinfo : EIATTR_KPARAM_INFO
	.align		4
.L_43:
        /*0028*/ 	.byte	0x04, 0x17
        /*002a*/ 	.short	(.L_45 - .L_44)
.L_44:
        /*002c*/ 	.word	0x00000000
        /*0030*/ 	.short	0x0001
        /*0032*/ 	.short	0x0008
        /*0034*/ 	.byte	0x00, 0xf0, 0x11, 0x00


	//----- nvinfo : EIATTR_KPARAM_INFO
	.align		4
.L_45:
        /*0038*/ 	.byte	0x04, 0x17
        /*003a*/ 	.short	(.L_47 - .L_46)
.L_46:
        /*003c*/ 	.word	0x00000000
        /*0040*/ 	.short	0x0000
        /*0042*/ 	.short	0x0000
        /*0044*/ 	.byte	0x00, 0xf5, 0x21, 0x00


	//----- nvinfo : EIATTR_SPARSE_MMA_MASK
	.align		4
.L_47:
        /*0048*/ 	.byte	0x03, 0x50
        /*004a*/ 	.short	0x0000


	//----- nvinfo : EIATTR_MAXREG_COUNT
	.align		4
        /*004c*/ 	.byte	0x03, 0x1b
        /*004e*/ 	.short	0x00ff


	//----- nvinfo : EIATTR_NUM_BARRIERS
	.align		4
        /*0050*/ 	.byte	0x02, 0x4c
        /*0052*/ 	.byte	0x01
	.zero		1


	//----- nvinfo : EIATTR_MERCURY_ISA_VERSION
	.align		4
        /*0054*/ 	.byte	0x03, 0x5f
        /*0056*/ 	.short	0x0101


	//----- nvinfo : EIATTR_VRC_CTA_INIT_COUNT
	.align		4
        /*0058*/ 	.byte	0x02, 0x4a
	.zero		1
	.zero		1


	//----- nvinfo : EIATTR_EXIT_INSTR_OFFSETS
	.align		4
        /*005c*/ 	.byte	0x04, 0x1c
        /*005e*/ 	.short	(.L_49 - .L_48)


	//   ....[0]....
.L_48:
        /*0060*/ 	.word	0x00006f30


	//----- nvinfo : EIATTR_CBANK_PARAM_SIZE
	.align		4
.L_49:
        /*0064*/ 	.byte	0x03, 0x19
        /*0066*/ 	.short	0x0014


	//----- nvinfo : EIATTR_PARAM_CBANK
	.align		4
        /*0068*/ 	.byte	0x04, 0x0a
        /*006a*/ 	.short	(.L_51 - .L_50)
	.align		4
.L_50:
        /*006c*/ 	.word	index@(.nv.constant0._Z7phase_2Piiii)
        /*0070*/ 	.short	0x0380
        /*0072*/ 	.short	0x0014


	//----- nvinfo : EIATTR_SW_WAR
	.align		4
.L_51:
        /*0074*/ 	.byte	0x04, 0x36
        /*0076*/ 	.short	(.L_53 - .L_52)
.L_52:
        /*0078*/ 	.word	0x00000008
.L_53:


//--------------------- .nv.info._Z7phase_1Piiii  --------------------------
	.section	.nv.info._Z7phase_1Piiii,"",@"SHT_CUDA_INFO"
	.sectionflags	@""
	.align	4


	//----- nvinfo : EIATTR_CUDA_API_VERSION
	.align		4
        /*0000*/ 	.byte	0x04, 0x37
        /*0002*/ 	.short	(.L_55 - .L_54)
.L_54:
        /*0004*/ 	.word	0x00000082


	//----- nvinfo : EIATTR_KPARAM_INFO
	.align		4
.L_55:
        /*0008*/ 	.byte	0x04, 0x17
        /*000a*/ 	.short	(.L_57 - .L_56)
.L_56:
        /*000c*/ 	.word	0x00000000
        /*0010*/ 	.short	0x0003
        /*0012*/ 	.short	0x0010
        /*0014*/ 	.byte	0x00, 0xf0, 0x11, 0x00


	//----- nvinfo : EIATTR_KPARAM_INFO
	.align		4
.L_57:
        /*0018*/ 	.byte	0x04, 0x17
        /*001a*/ 	.short	(.L_59 - .L_58)
.L_58:
        /*001c*/ 	.word	0x00000000
        /*0020*/ 	.short	0x0002
        /*0022*/ 	.short	0x000c
        /*0024*/ 	.byte	0x00, 0xf0, 0x11, 0x00


	//----- nvinfo : EIATTR_KPARAM_INFO
	.align		4
.L_59:
        /*0028*/ 	.byte	0x04, 0x17
        /*002a*/ 	.short	(.L_61 - .L_60)
.L_60:
        /*002c*/ 	.word	0x00000000
        /*0030*/ 	.short	0x0001
        /*0032*/ 	.short	0x0008
        /*0034*/ 	.byte	0x00, 0xf0, 0x11, 0x00


	//----- nvinfo : EIATTR_KPARAM_INFO
	.align		4
.L_61:
        /*0038*/ 	.byte	0x04, 0x17
        /*003a*/ 	.short	(.L_63 - .L_62)
.L_62:
        /*003c*/ 	.word	0x00000000
        /*0040*/ 	.short	0x0000
        /*0042*/ 	.short	0x0000
        /*0044*/ 	.byte	0x00, 0xf5, 0x21, 0x00


	//----- nvinfo : EIATTR_SPARSE_MMA_MASK
	.align		4
.L_63:
        /*0048*/ 	.byte	0x03, 0x50
        /*004a*/ 	.short	0x0000


	//----- nvinfo : EIATTR_MAXREG_COUNT
	.align		4
        /*004c*/ 	.byte	0x03, 0x1b
        /*004e*/ 	.short	0x00ff


	//----- nvinfo : EIATTR_NUM_BARRIERS
	.align		4
        /*0050*/ 	.byte	0x02, 0x4c
        /*0052*/ 	.byte	0x01
	.zero		1


	//----- nvinfo : EIATTR_MERCURY_ISA_VERSION
	.align		4
        /*0054*/ 	.byte	0x03, 0x5f
        /*0056*/ 	.short	0x0101


	//----- nvinfo : EIATTR_VRC_CTA_INIT_COUNT
	.align		4
        /*0058*/ 	.byte	0x02, 0x4a
	.zero		1
	.zero		1


	//----- nvinfo : EIATTR_EXIT_INSTR_OFFSETS
	.align		4
        /*005c*/ 	.byte	0x04, 0x1c
        /*005e*/ 	.short	(.L_65 - .L_64)


	//   ....[0]....
.L_64:
        /*0060*/ 	.word	0x00000800


	//----- nvinfo : EIATTR_CBANK_PARAM_SIZE
	.align		4
.L_65:
        /*0064*/ 	.byte	0x03, 0x19
        /*0066*/ 	.short	0x0014


	//----- nvinfo : EIATTR_PARAM_CBANK
	.align		4
        /*0068*/ 	.byte	0x04, 0x0a
        /*006a*/ 	.short	(.L_67 - .L_66)
	.align		4
.L_66:
        /*006c*/ 	.word	index@(.nv.constant0._Z7phase_1Piiii)
        /*0070*/ 	.short	0x0380
        /*0072*/ 	.short	0x0014


	//----- nvinfo : EIATTR_SW_WAR
	.align		4
.L_67:
        /*0074*/ 	.byte	0x04, 0x36
        /*0076*/ 	.short	(.L_69 - .L_68)
.L_68:
        /*0078*/ 	.word	0x00000008
.L_69:


//--------------------- .nv.callgraph             --------------------------
	.section	.nv.callgraph,"",@"SHT_CUDA_CALLGRAPH"
	.align	4
	.sectionentsize	8
	.align		4
        /*0000*/ 	.word	0x00000000
	.align		4
        /*0004*/ 	.word	0xffffffff
	.align		4
        /*0008*/ 	.word	0x00000000
	.align		4
        /*000c*/ 	.word	0xfffffffe
	.align		4
        /*0010*/ 	.word	0x00000000
	.align		4
        /*0014*/ 	.word	0xfffffffd
	.align		4
        /*0018*/ 	.word	0x00000000
	.align		4
        /*001c*/ 	.word	0xfffffffc


//--------------------- .text._Z7phase_3Piiiii    --------------------------
	.section	.text._Z7phase_3Piiiii,"ax",@progbits
	.align	128
        .global         _Z7phase_3Piiiii
        .type           _Z7phase_3Piiiii,@function
        .size           _Z7phase_3Piiiii,(.L_x_8 - _Z7phase_3Piiiii)
        .other          _Z7phase_3Piiiii,@"STO_CUDA_ENTRY STV_DEFAULT"
_Z7phase_3Piiiii:
.text._Z7phase_3Piiiii:
[----:B------:R-:W-:Y:S08]  /*0000*/  LDC R1, c[0x0][0x37c] ;  /* 0x0000df00ff017b82 */ /* 0x000ff00000000800 */
[----:B------:R-:W0:Y:S08]  /*0010*/  S2UR UR4, SR_CTAID.X ;  /* 0x00000000000479c3 */ /* 0x000e300000002500 */
[----:B------:R-:W0:Y:S08]  /*0020*/  LDC R4, c[0x0][0x394] ;  /* 0x0000e500ff047b82 */ /* 0x000e300000000800 */
[----:B------:R-:W1:Y:S01]  /*0030*/  LDC R9, c[0x0][0x388] ;  /* 0x0000e200ff097b82 */ /* 0x000e620000000800 */
[----:B0-----:R-:W-:-:S05]  /*0040*/  VIADD R4, R4, UR4 ;  /* 0x0000000404047c36 */ /* 0x001fca0008000000 */
[----:B-1----:R-:W-:-:S13]  /*0050*/  ISETP.NE.AND P0, PT, R4, R9, PT ;  /* 0x000000090400720c */ /* 0x002fda0003f05270 */
[----:B------:R-:W-:Y:S05]  /*0060*/  @!P0 EXIT ;  /* 0x000000000000894d */ /* 0x000fea0003800000 */
[----:B------:R-:W0:Y:S01]  /*0070*/  LDCU UR5, c[0x0][0x38c] ;  /* 0x00007180ff0577ac */ /* 0x000e220008000800 */
[----:B------:R-:W1:Y:S01]  /*0080*/  S2UR UR4, SR_CTAID.Y ;  /* 0x00000000000479c3 */ /* 0x000e620000002600 */
[----:B------:R-:W2:Y:S07]  /*0090*/  LDCU.64 UR8, c[0x0][0x358] ;  /* 0x00006b00ff0877ac */ /* 0x000eae0008000a00 */
[----:B------:R-:W3:Y:S08]  /*00a0*/  LDC R13, c[0x0][0x390] ;  /* 0x0000e400ff0d7b82 */ /* 0x000ef00000000800 */
[----:B------:R-:W4:Y:S01]  /*00b0*/  LDC.64 R20, c[0x0][0x380] ;  /* 0x0000e000ff147b82 */ /* 0x000f220000000a00 */
[----:B0-----:R-:W0:Y:S01]  /*00c0*/  I2F.U32.RP R5, UR5 ;  /* 0x0000000500057d06 */ /* 0x001e220008209000 */
[----:B------:R-:W-:-:S02]  /*00d0*/  ISETP.NE.U32.AND P1, PT, RZ, UR5, PT ;  /* 0x00000005ff007c0c */ /* 0x000fc4000bf25070 */
[----:B-1----:R-:W-:-:S05]  /*00e0*/  IADD3.X R0, PT, PT, R9, UR4, RZ, PT, !PT ;  /* 0x0000000409007c10 */ /* 0x002fca000bffe4ff */
[----:B0-----:R-:W0:Y:S02]  /*00f0*/  MUFU.RCP R5, R5 ;  /* 0x0000000500057308 */ /* 0x001e240000001000 */
[----:B0-----:R-:W-:Y:S02]  /*0100*/  VIADD R2, R5, 0xffffffe ;  /* 0x0ffffffe05027836 */ /* 0x001fe40000000000 */
[----:B------:R-:W0:Y:S04]  /*0110*/  S2R R5, SR_TID.Y ;  /* 0x0000000000057919 */ /* 0x000e280000002200 */
[----:B------:R1:W5:Y:S02]  /*0120*/  F2I.FTZ.U32.TRUNC.NTZ R3, R2 ;  /* 0x0000000200037305 */ /* 0x000364000021f000 */
[----:B-1----:R-:W-:-:S02]  /*0130*/  IMAD.MOV.U32 R2, RZ, RZ, RZ ;  /* 0x000000ffff027224 */ /* 0x002fc400078e00ff */
[----:B-----5:R-:W-:-:S04]  /*0140*/  IMAD.MOV R7, RZ, RZ, -R3 ;  /* 0x000000ffff077224 */ /* 0x020fc800078e0a03 */
[----:B------:R-:W-:-:S04]  /*0150*/  IMAD R7, R7, UR5, RZ ;  /* 0x0000000507077c24 */ /* 0x000fc8000f8e02ff */
[----:B------:R-:W-:-:S06]  /*0160*/  IMAD.HI.U32 R3, R3, R7, R2 ;  /* 0x0000000703037227 */ /* 0x000fcc00078e0002 */
[----:B------:R-:W-:-:S04]  /*0170*/  IMAD.HI.U32 R3, R3, R0, RZ ;  /* 0x0000000003037227 */ /* 0x000fc800078e00ff */
[----:B------:R-:W-:Y:S02]  /*0180*/  IMAD.MOV R3, RZ, RZ, -R3 ;  /* 0x000000ffff037224 */ /* 0x000fe400078e0a03 */
[--C-:B0-----:R-:W-:Y:S02]  /*0190*/  IMAD R4, R4, 0x40, R5.reuse ;  /* 0x0000004004047824 */ /* 0x101fe400078e0205 */
[----:B------:R-:W-:Y:S02]  /*01a0*/  IMAD R3, R3, UR5, R0 ;  /* 0x0000000503037c24 */ /* 0x000fe4000f8e0200 */
[----:B------:R-:W0:Y:S01]  /*01b0*/  S2R R0, SR_TID.X ;  /* 0x0000000000007919 */ /* 0x000e220000002100 */
[----:B---3--:R-:W-:Y:S02]  /*01c0*/  IMAD R6, R4, R13, RZ ;  /* 0x0000000d04067224 */ /* 0x008fe400078e02ff */
[----:B------:R-:W-:Y:S01]  /*01d0*/  ISETP.GE.U32.AND P0, PT, R3, UR5, PT ;  /* 0x0000000503007c0c */ /* 0x000fe2000bf06070 */
[----:B------:R-:W-:-:S02]  /*01e0*/  IMAD R2, R9, 0x40, R5 ;  /* 0x0000004009027824 */ /* 0x000fc400078e0205 */
[----:B------:R-:W-:-:S10]  /*01f0*/  IMAD R8, R13, 0x20, R6 ;  /* 0x000000200d087824 */ /* 0x000fd400078e0206 */
[----:B------:R-:W-:-:S05]  /*0200*/  @P0 VIADD R3, R3, -UR5 ;  /* 0x8000000503030c36 */ /* 0x000fca0008000000 */
[----:B------:R-:W-:Y:S01]  /*0210*/  ISETP.GE.U32.AND P0, PT, R3, UR5, PT ;  /* 0x0000000503007c0c */ /* 0x000fe2000bf06070 */
[----:B0-----:R-:W-:-:S12]  /*0220*/  IMAD R7, R9, 0x40, R0 ;  /* 0x0000004009077824 */ /* 0x001fd800078e0200 */
[----:B------:R-:W-:Y:S01]  /*0230*/  @P0 VIADD R3, R3, -UR5 ;  /* 0x8000000503030c36 */ /* 0x000fe20008000000 */
[----:B------:R-:W-:Y:S01]  /*0240*/  @!P1 LOP3.LUT R3, RZ, UR5, RZ, 0x33, !PT ;  /* 0x00000005ff039c12 */ /* 0x000fe2000f8e33ff */
[----:B------:R-:W-:-:S04]  /*0250*/  IMAD R15, R4, R13, R7 ;  /* 0x0000000d040f7224 */ /* 0x000fc800078e0207 */
[----:B------:R-:W-:Y:S02]  /*0260*/  IMAD R9, R3, 0x40, R0 ;  /* 0x0000004003097824 */ /* 0x000fe400078e0200 */
[----:B------:R-:W-:Y:S02]  /*0270*/  IMAD.IADD R3, R7, 0x1, R8 ;  /* 0x0000000107037824 */ /* 0x000fe400078e0208 */
[--C-:B------:R-:W-:Y:S02]  /*0280*/  IMAD R11, R2, R13, R9.reuse ;  /* 0x0000000d020b7224 */ /* 0x100fe400078e0209 */
[----:B------:R-:W-:Y:S02]  /*0290*/  IMAD.IADD R23, R6, 0x1, R9 ;  /* 0x0000000106177824 */ /* 0x000fe400078e0209 */
[----:B------:R-:W-:Y:S02]  /*02a0*/  IMAD R13, R13, 0x20, R11 ;  /* 0x000000200d0d7824 */ /* 0x000fe400078e020b */
[----:B------:R-:W-:-:S02]  /*02b0*/  IMAD.IADD R17, R8, 0x1, R9 ;  /* 0x0000000108117824 */ /* 0x000fc400078e0209 */
[----:B----4-:R-:W-:-:S04]  /*02c0*/  IMAD.WIDE R14, R15, 0x4, R20 ;  /* 0x000000040f0e7825 */ /* 0x010fc800078e0214 */
[--C-:B------:R-:W-:Y:S01]  /*02d0*/  IMAD.WIDE R2, R3, 0x4, R20.reuse ;  /* 0x0000000403027825 */ /* 0x100fe200078e0214 */
[----:B--2---:R-:W2:Y:S03]  /*02e0*/  LDG.E R4, desc[UR8][R14.64] ;  /* 0x000000080e047981 */ /* 0x004ea6000c1e1900 */
[--C-:B------:R-:W-:Y:S01]  /*02f0*/  IMAD.WIDE R8, R11, 0x4, R20.reuse ;  /* 0x000000040b087825 */ /* 0x100fe200078e0214 */
[----:B------:R-:W3:Y:S03]  /*0300*/  LDG.E R6, desc[UR8][R14.64+0x80] ;  /* 0x000080080e067981 */ /* 0x000ee6000c1e1900 */
[--C-:B------:R-:W-:Y:S01]  /*0310*/  IMAD.WIDE R10, R13, 0x4, R20.reuse ;  /* 0x000000040d0a7825 */ /* 0x100fe200078e0214 */
[----:B------:R-:W4:Y:S03]  /*0320*/  LDG.E R7, desc[UR8][R2.64] ;  /* 0x0000000802077981 */ /* 0x000f26000c1e1900 */
[--C-:B------:R-:W-:Y:S01]  /*0330*/  IMAD.WIDE R22, R23, 0x4, R20.reuse ;  /* 0x0000000417167825 */ /* 0x100fe200078e0214 */
[----:B------:R0:W5:Y:S03]  /*0340*/  LDG.E R12, desc[UR8][R2.64+0x80] ;  /* 0x00008008020c7981 */ /* 0x000166000c1e1900 */
[----:B------:R-:W-:Y:S01]  /*0350*/  IMAD.WIDE R20, R17, 0x4, R20 ;  /* 0x0000000411147825 */ /* 0x000fe200078e0214 */
[----:B------:R-:W5:Y:S04]  /*0360*/  LDG.E R13, desc[UR8][R8.64] ;  /* 0x00000008080d7981 */ /* 0x000f68000c1e1900 */
[----:B------:R-:W5:Y:S04]  /*0370*/  LDG.E R17, desc[UR8][R8.64+0x80] ;  /* 0x0000800808117981 */ /* 0x000f68000c1e1900 */
[----:B------:R-:W5:Y:S04]  /*0380*/  LDG.E R19, desc[UR8][R10.64] ;  /* 0x000000080a137981 */ /* 0x000f68000c1e1900 */
[----:B------:R1:W5:Y:S04]  /*0390*/  LDG.E R25, desc[UR8][R10.64+0x80] ;  /* 0x000080080a197981 */ /* 0x000368000c1e1900 */
[----:B------:R-:W5:Y:S04]  /*03a0*/  LDG.E R27, desc[UR8][R22.64] ;  /* 0x00000008161b7981 */ /* 0x000f68000c1e1900 */
[----:B------:R-:W5:Y:S04]  /*03b0*/  LDG.E R29, desc[UR8][R22.64+0x80] ;  /* 0x00008008161d7981 */ /* 0x000f68000c1e1900 */
[----:B------:R-:W5:Y:S04]  /*03c0*/  LDG.E R24, desc[UR8][R20.64] ;  /* 0x0000000814187981 */ /* 0x000f68000c1e1900 */
[----:B------:R-:W5:Y:S01]  /*03d0*/  LDG.E R26, desc[UR8][R20.64+0x80] ;  /* 0x00008008141a7981 */ /* 0x000f62000c1e1900 */
[----:B------:R-:W0:Y:S01]  /*03e0*/  S2UR UR7, SR_CgaCtaId ;  /* 0x00000000000779c3 */ /* 0x000e220000008800 */
[----:B------:R-:W-:-:S02]  /*03f0*/  UMOV UR4, 0x400 ;  /* 0x0000040000047882 */ /* 0x000fc40000000000 */
[----:B------:R-:W-:Y:S02]  /*0400*/  UIADD3 UR5, UPT, UPT, UR4, 0x4000, URZ ;  /* 0x0000400004057890 */ /* 0x000fe4000fffe0ff */
[----:B------:R-:W-:Y:S02]  /*0410*/  UIADD3 UR6, UPT, UPT, UR4, 0x8000, URZ ;  /* 0x0000800004067890 */ /* 0x000fe4000fffe0ff */
[----:B0-----:R-:W-:Y:S02]  /*0420*/  ULEA UR5, UR7, UR5, 0x18 ;  /* 0x0000000507057291 */ /* 0x001fe4000f8ec0ff */
[----:B------:R-:W-:Y:S02]  /*0430*/  ULEA UR6, UR7, UR6, 0x18 ;  /* 0x0000000607067291 */ /* 0x000fe4000f8ec0ff */
[----:B------:R-:W-:Y:S02]  /*0440*/  ULEA UR4, UR7, UR4, 0x18 ;  /* 0x0000000407047291 */ /* 0x000fe4000f8ec0ff */
[----:B------:R-:W-:-:S02]  /*0450*/  LEA R3, R5, UR5, 0x8 ;  /* 0x0000000505037c11 */ /* 0x000fc4000f8e40ff */
[C---:B------:R-:W-:Y:S02]  /*0460*/  LEA R2, R0.reuse, UR6, 0x2 ;  /* 0x0000000600027c11 */ /* 0x040fe4000f8e10ff */
[C---:B-1----:R-:W-:Y:S01]  /*0470*/  LEA R11, R5.reuse, UR4, 0x8 ;  /* 0x00000004050b7c11 */ /* 0x042fe2000f8e40ff */
[C---:B------:R-:W-:Y:S02]  /*0480*/  IMAD R9, R0.reuse, 0x4, R3 ;  /* 0x0000000400097824 */ /* 0x040fe400078e0203 */
[----:B------:R-:W-:Y:S02]  /*0490*/  IMAD R8, R5, 0x100, R2 ;  /* 0x0000010005087824 */ /* 0x000fe400078e0202 */
[----:B------:R-:W-:Y:S01]  /*04a0*/  IMAD R0, R0, 0x4, R11 ;  /* 0x0000000400007824 */ /* 0x000fe200078e020b */
[----:B--2---:R-:W-:Y:S04]  /*04b0*/  STS [R9], R4 ;  /* 0x0000000409007388 */ /* 0x004fe80000000800 */
[----:B---3--:R-:W-:Y:S04]  /*04c0*/  STS [R9+0x80], R6 ;  /* 0x0000800609007388 */ /* 0x008fe80000000800 */
[----:B----4-:R-:W-:Y:S04]  /*04d0*/  STS [R9+0x2000], R7 ;  /* 0x0020000709007388 */ /* 0x010fe80000000800 */
[----:B-----5:R-:W-:Y:S04]  /*04e0*/  STS [R9+0x2080], R12 ;  /* 0x0020800c09007388 */ /* 0x020fe80000000800 */
[----:B------:R-:W-:Y:S04]  /*04f0*/  STS [R8], R13 ;  /* 0x0000000d08007388 */ /* 0x000fe80000000800 */
[----:B------:R-:W-:Y:S04]  /*0500*/  STS [R8+0x80], R17 ;  /* 0x0000801108007388 */ /* 0x000fe80000000800 */
[----:B------:R-:W-:Y:S04]  /*0510*/  STS [R8+0x2000], R19 ;  /* 0x0020001308007388 */ /* 0x000fe80000000800 */
[----:B------:R-:W-:Y:S04]  /*0520*/  STS [R8+0x2080], R25 ;  /* 0x0020801908007388 */ /* 0x000fe80000000800 */
[----:B------:R-:W-:Y:S04]  /*0530*/  STS [R0], R27 ;  /* 0x0000001b00007388 */ /* 0x000fe80000000800 */
[----:B------:R-:W-:Y:S04]  /*0540*/  STS [R0+0x80], R29 ;  /* 0x0000801d00007388 */ /* 0x000fe80000000800 */
[----:B------:R-:W-:Y:S04]  /*0550*/  STS [R0+0x2000], R24 ;  /* 0x0020001800007388 */ /* 0x000fe80000000800 */
[----:B------:R-:W-:Y:S01]  /*0560*/  STS [R0+0x2080], R26 ;  /* 0x0020801a00007388 */ /* 0x000fe20000000800 */
[----:B------:R-:W-:Y:S06]  /*0570*/  BAR.SYNC.DEFER_BLOCKING 0x0 ;  /* 0x0000000000007b1d */ /* 0x000fec0000010000 */
[----:B------:R-:W-:Y:S04]  /*0580*/  LDS R11, [R0] ;  /* 0x00000000000b7984 */ /* 0x000fe80000000800 */
[----:B------:R-:W-:Y:S04]  /*0590*/  LDS R10, [R2] ;  /* 0x00000000020a7984 */ /* 0x000fe80000000800 */
[----:B------:R-:W-:Y:S04]  /*05a0*/  LDS R27, [R0+0x2000] ;  /* 0x00200000001b7984 */ /* 0x000fe80000000800 */
[----:B------:R-:W0:Y:S04]  /*05b0*/  LDS.128 R12, [R3] ;  /* 0x00000000030c7984 */ /* 0x000e280000000c00 */
[----:B------:R-:W1:Y:S04]  /*05c0*/  LDS.128 R16, [R3+0x2000] ;  /* 0x0020000003107984 */ /* 0x000e680000000c00 */
[----:B------:R-:W-:Y:S04]  /*05d0*/  LDS R9, [R2+0x80] ;  /* 0x0000800002097984 */ /* 0x000fe80000000800 */
[----:B------:R-:W2:Y:S04]  /*05e0*/  LDS R7, [R0+0x2080] ;  /* 0x0020800000077984 */ /* 0x000ea80000000800 */
[----:B------:R-:W3:Y:S04]  /*05f0*/  LDS R28, [R0+0x80] ;  /* 0x00008000001c7984 */ /* 0x000ee80000000800 */
[----:B------:R-:W4:Y:S04]  /*0600*/  LDS R6, [R2+0x100] ;  /* 0x0001000002067984 */ /* 0x000f280000000800 */
[----:B------:R-:W5:Y:S04]  /*0610*/  LDS R4, [R2+0x180] ;  /* 0x0001800002047984 */ /* 0x000f680000000800 */
[----:B------:R-:W5:Y:S04]  /*0620*/  LDS R5, [R2+0x200] ;  /* 0x0002000002057984 */ /* 0x000f680000000800 */
[----:B------:R-:W5:Y:S04]  /*0630*/  LDS R25, [R2+0x280] ;  /* 0x0002800002197984 */ /* 0x000f680000000800 */
[----:B------:R-:W5:Y:S04]  /*0640*/  LDS R26, [R2+0x300] ;  /* 0x00030000021a7984 */ /* 0x000f680000000800 */
[----:B------:R-:W5:Y:S01]  /*0650*/  LDS R24, [R2+0x380] ;  /* 0x0003800002187984 */ /* 0x000f620000000800 */
[----:B0-----:R-:W-:-:S02]  /*0660*/  VIADDMNMX R8, R10, R12, R11, PT ;  /* 0x0000000c0a087246 */ /* 0x001fc4000380010b */
[-C--:B-1----:R-:W-:Y:S02]  /*0670*/  VIADDMNMX R27, R10, R16.reuse, R27, PT ;  /* 0x000000100a1b7246 */ /* 0x082fe4000380011b */
[C---:B--2---:R-:W-:Y:S02]  /*0680*/  VIADDMNMX R7, R9.reuse, R16, R7, PT ;  /* 0x0000001009077246 */ /* 0x044fe40003800107 */
[----:B---3--:R-:W-:Y:S02]  /*0690*/  VIADDMNMX R28, R9, R12, R28, PT ;  /* 0x0000000c091c7246 */ /* 0x008fe4000380011c */
[C---:B----4-:R-:W-:Y:S02]  /*06a0*/  VIADDMNMX R8, R6.reuse, R13, R8, PT ;  /* 0x0000000d06087246 */ /* 0x050fe40003800108 */
[----:B------:R-:W-:Y:S02]  /*06b0*/  VIADDMNMX R16, R6, R17, R27, PT ;  /* 0x0000001106107246 */ /* 0x000fe4000380011b */
[C---:B-----5:R-:W-:Y:S01]  /*06c0*/  VIADDMNMX R28, R4.reuse, R13, R28, PT ;  /* 0x0000000d041c7246 */ /* 0x060fe2000380011c */
[----:B------:R-:W-:Y:S01]  /*06d0*/  LDS R27, [R2+0x3880] ;  /* 0x00388000021b7984 */ /* 0x000fe20000000800 */
[----:B------:R-:W-:-:S02]  /*06e0*/  VIADDMNMX R17, R4, R17, R7, PT ;  /* 0x0000001104117246 */ /* 0x000fc40003800107 */
[C---:B------:R-:W-:Y:S01]  /*06f0*/  VIADDMNMX R12, R5.reuse, R14, R8, PT ;  /* 0x0000000e050c7246 */ /* 0x040fe20003800108 */
[----:B------:R-:W-:Y:S01]  /*0700*/  LDS R13, [R2+0x400] ;  /* 0x00040000020d7984 */ /* 0x000fe20000000800 */
[----:B------:R-:W-:Y:S02]  /*0710*/  VIADDMNMX R16, R5, R18, R16, PT ;  /* 0x0000001205107246 */ /* 0x000fe40003800110 */
[C---:B------:R-:W-:Y:S01]  /*0720*/  VIADDMNMX R14, R25.reuse, R14, R28, PT ;  /* 0x0000000e190e7246 */ /* 0x040fe2000380011c */
[----:B------:R-:W0:Y:S01]  /*0730*/  LDS.128 R4, [R3+0x10] ;  /* 0x0000100003047984 */ /* 0x000e220000000c00 */
[----:B------:R-:W-:Y:S02]  /*0740*/  VIADDMNMX R18, R25, R18, R17, PT ;  /* 0x0000001219127246 */ /* 0x000fe40003800111 */
[C---:B------:R-:W-:Y:S01]  /*0750*/  VIADDMNMX R12, R26.reuse, R15, R12, PT ;  /* 0x0000000f1a0c7246 */ /* 0x040fe2000380010c */
[----:B------:R-:W1:Y:S01]  /*0760*/  LDS.128 R8, [R3+0x2010] ;  /* 0x0020100003087984 */ /* 0x000e620000000c00 */
[----:B------:R-:W-:-:S02]  /*0770*/  VIADDMNMX R26, R26, R19, R16, PT ;  /* 0x000000131a1a7246 */ /* 0x000fc40003800110 */
[C---:B------:R-:W-:Y:S01]  /*0780*/  VIADDMNMX R15, R24.reuse, R15, R14, PT ;  /* 0x0000000f180f7246 */ /* 0x040fe2000380010e */
[----:B------:R-:W2:Y:S01]  /*0790*/  LDS R17, [R2+0x480] ;  /* 0x0004800002117984 */ /* 0x000ea20000000800 */
[----:B------:R-:W-:-:S03]  /*07a0*/  VIADDMNMX R16, R24, R19, R18, PT ;  /* 0x0000001318107246 */ /* 0x000fc60003800112 */
[----:B------:R-:W3:Y:S04]  /*07b0*/  LDS R14, [R2+0x500] ;  /* 0x00050000020e7984 */ /* 0x000ee80000000800 */
[----:B------:R-:W4:Y:S04]  /*07c0*/  LDS R18, [R2+0x580] ;  /* 0x0005800002127984 */ /* 0x000f280000000800 */
[----:B------:R-:W5:Y:S04]  /*07d0*/  LDS R19, [R2+0x600] ;  /* 0x0006000002137984 */ /* 0x000f680000000800 */
[----:B------:R-:W5:Y:S04]  /*07e0*/  LDS R25, [R2+0x680] ;  /* 0x0006800002197984 */ /* 0x000f680000000800 */
[----:B------:R-:W5:Y:S01]  /*07f0*/  LDS R24, [R2+0x700] ;  /* 0x0007000002187984 */ /* 0x000f620000000800 */
[----:B0-----:R-:W-:-:S02]  /*0800*/  VIADDMNMX R12, R13, R4, R12, PT ;  /* 0x000000040d0c7246 */ /* 0x001fc4000380010c */
[----:B-1----:R-:W-:Y:S02]  /*0810*/  VIADDMNMX R13, R13, R8, R26, PT ;  /* 0x000000080d0d7246 */ /* 0x002fe4000380011a */
[----:B------:R-:W0:Y:S01]  /*0820*/  LDS R26, [R2+0x780] ;  /* 0x00078000021a7984 */ /* 0x000e220000000800 */
[C---:B--2---:R-:W-:Y:S02]  /*0830*/  VIADDMNMX R15, R17.reuse, R4, R15, PT ;  /* 0x00000004110f7246 */ /* 0x044fe4000380010f */
[----:B------:R-:W-:Y:S02]  /*0840*/  VIADDMNMX R16, R17, R8, R16, PT ;  /* 0x0000000811107246 */ /* 0x000fe40003800110 */
[C---:B---3--:R-:W-:Y:S02]  /*0850*/  VIADDMNMX R4, R14.reuse, R5, R12, PT ;  /* 0x000000050e047246 */ /* 0x048fe4000380010c */
[----:B------:R-:W-:Y:S02]  /*0860*/  VIADDMNMX R8, R14, R9, R13, PT ;  /* 0x000000090e087246 */ /* 0x000fe4000380010d */
[----:B----4-:R-:W-:-:S02]  /*0870*/  VIADDMNMX R15, R18, R5, R15, PT ;  /* 0x00000005120f7246 */ /* 0x010fc4000380010f */
[----:B------:R-:W-:Y:S01]  /*0880*/  VIADDMNMX R9, R18, R9, R16, PT ;  /* 0x0000000912097246 */ /* 0x000fe20003800110 */
[----:B------:R-:W-:Y:S01]  /*0890*/  LDS R5, [R2+0x800] ;  /* 0x0008000002057984 */ /* 0x000fe20000000800 */
[C---:B-----5:R-:W-:Y:S02]  /*08a0*/  VIADDMNMX R4, R19.reuse, R6, R4, PT ;  /* 0x0000000613047246 */ /* 0x060fe40003800104 */
[----:B------:R-:W-:Y:S02]  /*08b0*/  VIADDMNMX R8, R19, R10, R8, PT ;  /* 0x0000000a13087246 */ /* 0x000fe40003800108 */
[C---:B------:R-:W-:Y:S01]  /*08c0*/  VIADDMNMX R6, R25.reuse, R6, R15, PT ;  /* 0x0000000619067246 */ /* 0x040fe2000380010f */
[----:B------:R-:W-:Y:S01]  /*08d0*/  LDS.128 R16, [R3+0x2020] ;  /* 0x0020200003107984 */ /* 0x000fe20000000c00 */
[----:B------:R-:W-:Y:S02]  /*08e0*/  VIADDMNMX R10, R25, R10, R9, PT ;  /* 0x0000000a190a7246 */ /* 0x000fe40003800109 */
[C---:B------:R-:W-:Y:S01]  /*08f0*/  VIADDMNMX R4, R24.reuse, R7, R4, PT ;  /* 0x0000000718047246 */ /* 0x040fe20003800104 */
[----:B------:R-:W1:Y:S01]  /*0900*/  LDS.128 R12, [R3+0x20] ;  /* 0x00002000030c7984 */ /* 0x000e620000000c00 */
[----:B------:R-:W-:-:S03]  /*0910*/  VIADDMNMX R24, R24, R11, R8, PT ;  /* 0x0000000b18187246 */ /* 0x000fc60003800108 */
[----:B------:R-:W2:Y:S04]  /*0920*/  LDS R9, [R2+0x880] ;  /* 0x0008800002097984 */ /* 0x000ea80000000800 */
[----:B------:R-:W-:Y:S01]  /*0930*/  LDS R25, [R2+0xa80] ;  /* 0x000a800002197984 */ /* 0x000fe20000000800 */
[C---:B0-----:R-:W-:Y:S02]  /*0940*/  VIADDMNMX R7, R26.reuse, R7, R6, PT ;  /* 0x000000071a077246 */ /* 0x041fe40003800106 */
[----:B------:R-:W-:Y:S01]  /*0950*/  VIADDMNMX R8, R26, R11, R10, PT ;  /* 0x0000000b1a087246 */ /* 0x000fe2000380010a */
[----:B------:R-:W0:Y:S04]  /*0960*/  LDS R6, [R2+0x900] ;  /* 0x0009000002067984 */ /* 0x000e280000000800 */
[----:B------:R-:W3:Y:S04]  /*0970*/  LDS R10, [R2+0x980] ;  /* 0x00098000020a7984 */ /* 0x000ee80000000800 */
[----:B------:R-:W4:Y:S04]  /*0980*/  LDS R11, [R2+0xa00] ;  /* 0x000a0000020b7984 */ /* 0x000f280000000800 */
[----:B------:R-:W5:Y:S01]  /*0990*/  LDS R26, [R2+0xb00] ;  /* 0x000b0000021a7984 */ /* 0x000f620000000800 */
[----:B-1----:R-:W-:-:S02]  /*09a0*/  VIADDMNMX R4, R5, R12, R4, PT ;  /* 0x0000000c05047246 */ /* 0x002fc40003800104 */
[----:B------:R-:W-:Y:S02]  /*09b0*/  VIADDMNMX R5, R5, R16, R24, PT ;  /* 0x0000001005057246 */ /* 0x000fe40003800118 */
[----:B------:R-:W1:Y:S01]  /*09c0*/  LDS R24, [R2+0xb80] ;  /* 0x000b800002187984 */ /* 0x000e620000000800 */
[C---:B--2---:R-:W-:Y:S02]  /*09d0*/  VIADDMNMX R7, R9.reuse, R12, R7, PT ;  /* 0x0000000c09077246 */ /* 0x044fe40003800107 */
[----:B------:R-:W-:Y:S02]  /*09e0*/  VIADDMNMX R8, R9, R16, R8, PT ;  /* 0x0000001009087246 */ /* 0x000fe40003800108 */
[C---:B0-----:R-:W-:Y:S02]  /*09f0*/  VIADDMNMX R4, R6.reuse, R13, R4, PT ;  /* 0x0000000d06047246 */ /* 0x041fe40003800104 */
[----:B------:R-:W-:Y:S02]  /*0a00*/  VIADDMNMX R5, R6, R17, R5, PT ;  /* 0x0000001106057246 */ /* 0x000fe40003800105 */
[----:B---3--:R-:W-:-:S02]  /*0a10*/  VIADDMNMX R7, R10, R13, R7, PT ;  /* 0x0000000d0a077246 */ /* 0x008fc40003800107 */
[----:B------:R-:W-:Y:S01]  /*0a20*/  VIADDMNMX R17, R10, R17, R8, PT ;  /* 0x000000110a117246 */ /* 0x000fe20003800108 */
[----:B------:R-:W-:Y:S01]  /*0a30*/  LDS R13, [R2+0xc00] ;  /* 0x000c0000020d7984 */ /* 0x000fe20000000800 */
[C---:B----4-:R-:W-:Y:S02]  /*0a40*/  VIADDMNMX R12, R11.reuse, R14, R4, PT ;  /* 0x0000000e0b0c7246 */ /* 0x050fe40003800104 */
[----:B------:R-:W-:Y:S02]  /*0a50*/  VIADDMNMX R16, R11, R18, R5, PT ;  /* 0x000000120b107246 */ /* 0x000fe40003800105 */
[C---:B------:R-:W-:Y:S01]  /*0a60*/  VIADDMNMX R14, R25.reuse, R14, R7, PT ;  /* 0x0000000e190e7246 */ /* 0x040fe20003800107 */
[----:B------:R-:W-:Y:S01]  /*0a70*/  LDS.128 R8, [R3+0x2030] ;  /* 0x0020300003087984 */ /* 0x000fe20000000c00 */
[----:B------:R-:W-:Y:S02]  /*0a80*/  VIADDMNMX R18, R25, R18, R17, PT ;  /* 0x0000001219127246 */ /* 0x000fe40003800111 */
[C---:B-----5:R-:W-:Y:S01]  /*0a90*/  VIADDMNMX R12, R26.reuse, R15, R12, PT ;  /* 0x0000000f1a0c7246 */ /* 0x060fe2000380010c */
[----:B------:R-:W0:Y:S01]  /*0aa0*/  LDS.128 R4, [R3+0x30] ;  /* 0x0000300003047984 */ /* 0x000e220000000c00 */
[----:B------:R-:W-:-:S03]  /*0ab0*/  VIADDMNMX R26, R26, R19, R16, PT ;  /* 0x000000131a1a7246 */ /* 0x000fc60003800110 */
[----:B------:R-:W2:Y:S01]  /*0ac0*/  LDS R17, [R2+0xc80] ;  /* 0x000c800002117984 */ /* 0x000ea20000000800 */
[----:B-1----:R-:W-:-:S03]  /*0ad0*/  VIADDMNMX R15, R24, R15, R14, PT ;  /* 0x0000000f180f7246 */ /* 0x002fc6000380010e */
[----:B------:R-:W-:Y:S01]  /*0ae0*/  LDS R25, [R2+0xe80] ;  /* 0x000e800002197984 */ /* 0x000fe20000000800 */
[----:B------:R-:W-:-:S03]  /*0af0*/  VIADDMNMX R16, R24, R19, R18, PT ;  /* 0x0000001318107246 */ /* 0x000fc60003800112 */
[----:B------:R-:W1:Y:S04]  /*0b00*/  LDS R14, [R2+0xd00] ;  /* 0x000d0000020e7984 */ /* 0x000e680000000800 */
[----:B------:R-:W3:Y:S04]  /*0b10*/  LDS R18, [R2+0xd80] ;  /* 0x000d800002127984 */ /* 0x000ee80000000800 */
[----:B------:R-:W4:Y:S04]  /*0b20*/  LDS R19, [R2+0xe00] ;  /* 0x000e000002137984 */ /* 0x000f280000000800 */
[----:B------:R-:W5:Y:S01]  /*0b30*/  LDS R24, [R2+0xf00] ;  /* 0x000f000002187984 */ /* 0x000f620000000800 */
[----:B0-----:R-:W-:-:S02]  /*0b40*/  VIADDMNMX R12, R13, R4, R12, PT ;  /* 0x000000040d0c7246 */ /* 0x001fc4000380010c */
[----:B------:R-:W-:Y:S02]  /*0b50*/  VIADDMNMX R13, R13, R8, R26, PT ;  /* 0x000000080d0d7246 */ /* 0x000fe4000380011a */
[----:B------:R-:W0:Y:S01]  /*0b60*/  LDS R26, [R2+0xf80] ;  /* 0x000f8000021a7984 */ /* 0x000e220000000800 */
[C---:B--2---:R-:W-:Y:S02]  /*0b70*/  VIADDMNMX R15, R17.reuse, R4, R15, PT ;  /* 0x00000004110f7246 */ /* 0x044fe4000380010f */
[----:B------:R-:W-:Y:S02]  /*0b80*/  VIADDMNMX R16, R17, R8, R16, PT ;  /* 0x0000000811107246 */ /* 0x000fe40003800110 */
[C---:B-1----:R-:W-:Y:S02]  /*0b90*/  VIADDMNMX R4, R14.reuse, R5, R12, PT ;  /* 0x000000050e047246 */ /* 0x042fe4000380010c */
[----:B------:R-:W-:Y:S02]  /*0ba0*/  VIADDMNMX R8, R14, R9, R13, PT ;  /* 0x000000090e087246 */ /* 0x000fe4000380010d */
[----:B---3--:R-:W-:-:S02]  /*0bb0*/  VIADDMNMX R15, R18, R5, R15, PT ;  /* 0x00000005120f7246 */ /* 0x008fc4000380010f */
[----:B------:R-:W-:Y:S01]  /*0bc0*/  VIADDMNMX R9, R18, R9, R16, PT ;  /* 0x0000000912097246 */ /* 0x000fe20003800110 */
[----:B------:R-:W-:Y:S01]  /*0bd0*/  LDS R5, [R2+0x1000] ;  /* 0x0010000002057984 */ /* 0x000fe20000000800 */
[-C--:B----4-:R-:W-:Y:S02]  /*0be0*/  VIADDMNMX R4, R19, R6.reuse, R4, PT ;  /* 0x0000000613047246 */ /* 0x090fe40003800104 */
[----:B------:R-:W-:Y:S02]  /*0bf0*/  VIADDMNMX R6, R25, R6, R15, PT ;  /* 0x0000000619067246 */ /* 0x000fe4000380010f */
[-C--:B------:R-:W-:Y:S01]  /*0c00*/  VIADDMNMX R8, R19, R10.reuse, R8, PT ;  /* 0x0000000a13087246 */ /* 0x080fe20003800108 */
[----:B------:R-:W1:Y:S01]  /*0c10*/  LDS.128 R12, [R3+0x40] ;  /* 0x00004000030c7984 */ /* 0x000e620000000c00 */
[----:B------:R-:W-:Y:S02]  /*0c20*/  VIADDMNMX R10, R25, R10, R9, PT ;  /* 0x0000000a190a7246 */ /* 0x000fe40003800109 */
[C---:B-----5:R-:W-:Y:S01]  /*0c30*/  VIADDMNMX R4, R24.reuse, R7, R4, PT ;  /* 0x0000000718047246 */ /* 0x060fe20003800104 */
[----:B------:R-:W2:Y:S01]  /*0c40*/  LDS.128 R16, [R3+0x2040] ;  /* 0x0020400003107984 */ /* 0x000ea20000000c00 */
[----:B------:R-:W-:-:S03]  /*0c50*/  VIADDMNMX R24, R24, R11, R8, PT ;  /* 0x0000000b18187246 */ /* 0x000fc60003800108 */
[----:B------:R-:W3:Y:S04]  /*0c60*/  LDS R9, [R2+0x1080] ;  /* 0x0010800002097984 */ /* 0x000ee80000000800 */
[----:B------:R-:W-:Y:S01]  /*0c70*/  LDS R25, [R2+0x1280] ;  /* 0x0012800002197984 */ /* 0x000fe20000000800 */
[C---:B0-----:R-:W-:Y:S02]  /*0c80*/  VIADDMNMX R7, R26.reuse, R7, R6, PT ;  /* 0x000000071a077246 */ /* 0x041fe40003800106 */
[----:B------:R-:W-:Y:S01]  /*0c90*/  VIADDMNMX R8, R26, R11, R10, PT ;  /* 0x0000000b1a087246 */ /* 0x000fe2000380010a */
[----:B------:R-:W0:Y:S04]  /*0ca0*/  LDS R6, [R2+0x1100] ;  /* 0x0011000002067984 */ /* 0x000e280000000800 */
[----:B------:R-:W4:Y:S04]  /*0cb0*/  LDS R10, [R2+0x1180] ;  /* 0x00118000020a7984 */ /* 0x000f280000000800 */
[----:B------:R-:W5:Y:S04]  /*0cc0*/  LDS R11, [R2+0x1200] ;  /* 0x00120000020b7984 */ /* 0x000f680000000800 */
[----:B------:R-:W-:Y:S01]  /*0cd0*/  LDS R26, [R2+0x1380] ;  /* 0x00138000021a7984 */ /* 0x000fe20000000800 */
[----:B-1----:R-:W-:-:S02]  /*0ce0*/  VIADDMNMX R4, R5, R12, R4, PT ;  /* 0x0000000c05047246 */ /* 0x002fc40003800104 */
[----:B--2---:R-:W-:Y:S02]  /*0cf0*/  VIADDMNMX R5, R5, R16, R24, PT ;  /* 0x0000001005057246 */ /* 0x004fe40003800118 */
[----:B------:R-:W1:Y:S01]  /*0d00*/  LDS R24, [R2+0x1300] ;  /* 0x0013000002187984 */ /* 0x000e620000000800 */
[C---:B---3--:R-:W-:Y:S02]  /*0d10*/  VIADDMNMX R7, R9.reuse, R12, R7, PT ;  /* 0x0000000c09077246 */ /* 0x048fe40003800107 */
[----:B------:R-:W-:Y:S02]  /*0d20*/  VIADDMNMX R8, R9, R16, R8, PT ;  /* 0x0000001009087246 */ /* 0x000fe40003800108 */
[C---:B0-----:R-:W-:Y:S02]  /*0d30*/  VIADDMNMX R4, R6.reuse, R13, R4, PT ;  /* 0x0000000d06047246 */ /* 0x041fe40003800104 */
        /* <DEDUP_REMOVED lines=8> */
[----:B------:R-:W-:-:S03]  /*0dc0*/  VIADDMNMX R18, R25, R18, R17, PT ;  /* 0x0000001219127246 */ /* 0x000fc60003800111 */
[----:B------:R-:W0:Y:S04]  /*0dd0*/  LDS.128 R4, [R3+0x50] ;  /* 0x0000500003047984 */ /* 0x000e280000000c00 */
[----:B------:R-:W2:Y:S01]  /*0de0*/  LDS R17, [R2+0x1480] ;  /* 0x0014800002117984 */ /* 0x000ea20000000800 */
[----:B-1----:R-:W-:-:S03]  /*0df0*/  VIADDMNMX R12, R24, R15, R12, PT ;  /* 0x0000000f180c7246 */ /* 0x002fc6000380010c */
[----:B------:R-:W-:Y:S01]  /*0e00*/  LDS R25, [R2+0x1680] ;  /* 0x0016800002197984 */ /* 0x000fe20000000800 */
[----:B------:R-:W-:Y:S02]  /*0e10*/  VIADDMNMX R24, R24, R19, R16, PT ;  /* 0x0000001318187246 */ /* 0x000fe40003800110 */
[C---:B------:R-:W-:Y:S02]  /*0e20*/  VIADDMNMX R15, R26.reuse, R15, R14, PT ;  /* 0x0000000f1a0f7246 */ /* 0x040fe4000380010e */
[----:B------:R-:W-:Y:S01]  /*0e30*/  VIADDMNMX R16, R26, R19, R18, PT ;  /* 0x000000131a107246 */ /* 0x000fe20003800112 */
        /* <DEDUP_REMOVED lines=29> */
[----:B------:R-:W5:Y:S01]  /*1010*/  LDS R24, [R2+0x1b00] ;  /* 0x001b000002187984 */ /* 0x000f620000000800 */
        /* <DEDUP_REMOVED lines=16> */
[----:B------:R-:W0:Y:S01]  /*1120*/  LDS.128 R4, [R3+0x70] ;  /* 0x0000700003047984 */ /* 0x000e220000000c00 */
[----:B------:R-:W-:-:S03]  /*1130*/  VIADDMNMX R24, R24, R19, R16, PT ;  /* 0x0000001318187246 */ /* 0x000fc60003800110 */
[----:B------:R-:W2:Y:S04]  /*1140*/  LDS R17, [R2+0x1c80] ;  /* 0x001c800002117984 */ /* 0x000ea80000000800 */
[----:B------:R-:W-:Y:S01]  /*1150*/  LDS R25, [R2+0x1e80] ;  /* 0x001e800002197984 */ /* 0x000fe20000000800 */
[C---:B-1----:R-:W-:Y:S02]  /*1160*/  VIADDMNMX R15, R26.reuse, R15, R14, PT ;  /* 0x0000000f1a0f7246 */ /* 0x042fe4000380010e */
[----:B------:R-:W-:Y:S01]  /*1170*/  VIADDMNMX R16, R26, R19, R18, PT ;  /* 0x000000131a107246 */ /* 0x000fe20003800112 */
[----:B------:R-:W1:Y:S04]  /*1180*/  LDS R14, [R2+0x1d00] ;  /* 0x001d0000020e7984 */ /* 0x000e680000000800 */
[----:B------:R-:W3:Y:S04]  /*1190*/  LDS R18, [R2+0x1d80] ;  /* 0x001d800002127984 */ /* 0x000ee80000000800 */
[----:B------:R-:W4:Y:S04]  /*11a0*/  LDS R19, [R2+0x1e00] ;  /* 0x001e000002137984 */ /* 0x000f280000000800 */
[----:B------:R-:W-:Y:S01]  /*11b0*/  LDS R26, [R2+0x1f80] ;  /* 0x001f8000021a7984 */ /* 0x000fe20000000800 */
        /* <DEDUP_REMOVED lines=14> */
[----:B------:R-:W-:-:S03]  /*12a0*/  VIADDMNMX R10, R25, R10, R9, PT ;  /* 0x0000000a190a7246 */ /* 0x000fc60003800109 */
[----:B------:R-:W2:Y:S04]  /*12b0*/  LDS.128 R16, [R3+0x2080] ;  /* 0x0020800003107984 */ /* 0x000ea80000000c00 */
[----:B------:R-:W3:Y:S04]  /*12c0*/  LDS R9, [R2+0x2080] ;  /* 0x0020800002097984 */ /* 0x000ee80000000800 */
[----:B------:R-:W-:Y:S01]  /*12d0*/  LDS R25, [R2+0x2280] ;  /* 0x0022800002197984 */ /* 0x000fe20000000800 */
[C---:B0-----:R-:W-:Y:S02]  /*12e0*/  VIADDMNMX R4, R24.reuse, R7, R4, PT ;  /* 0x0000000718047246 */ /* 0x041fe40003800104 */
[----:B------:R-:W-:-:S02]  /*12f0*/  VIADDMNMX R24, R24, R11, R8, PT ;  /* 0x0000000b18187246 */ /* 0x000fc40003800108 */
[C---:B------:R-:W-:Y:S02]  /*1300*/  VIADDMNMX R7, R26.reuse, R7, R6, PT ;  /* 0x000000071a077246 */ /* 0x040fe40003800106 */
        /* <DEDUP_REMOVED lines=22> */
[----:B------:R-:W-:-:S02]  /*1470*/  VIADDMNMX R26, R26, R19, R16, PT ;  /* 0x000000131a1a7246 */ /* 0x000fc40003800110 */
[C---:B-1----:R-:W-:Y:S01]  /*1480*/  VIADDMNMX R15, R24.reuse, R15, R14, PT ;  /* 0x0000000f180f7246 */ /* 0x042fe2000380010e */
[----:B------:R-:W1:Y:S01]  /*1490*/  LDS R17, [R2+0x2480] ;  /* 0x0024800002117984 */ /* 0x000e620000000800 */
[----:B------:R-:W-:-:S03]  /*14a0*/  VIADDMNMX R16, R24, R19, R18, PT ;  /* 0x0000001318107246 */ /* 0x000fc60003800112 */
[----:B------:R-:W2:Y:S04]  /*14b0*/  LDS R14, [R2+0x2500] ;  /* 0x00250000020e7984 */ /* 0x000ea80000000800 */
[----:B------:R-:W3:Y:S04]  /*14c0*/  LDS R18, [R2+0x2580] ;  /* 0x0025800002127984 */ /* 0x000ee80000000800 */
[----:B------:R-:W4:Y:S04]  /*14d0*/  LDS R19, [R2+0x2600] ;  /* 0x0026000002137984 */ /* 0x000f280000000800 */
[----:B------:R-:W5:Y:S04]  /*14e0*/  LDS R25, [R2+0x2680] ;  /* 0x0026800002197984 */ /* 0x000f680000000800 */
[----:B------:R-:W5:Y:S01]  /*14f0*/  LDS R24, [R2+0x2700] ;  /* 0x0027000002187984 */ /* 0x000f620000000800 */
[----:B0-----:R-:W-:-:S02]  /*1500*/  VIADDMNMX R12, R13, R4, R12, PT ;  /* 0x000000040d0c7246 */ /* 0x001fc4000380010c */
[----:B------:R-:W-:Y:S02]  /*1510*/  VIADDMNMX R13, R13, R8, R26, PT ;  /* 0x000000080d0d7246 */ /* 0x000fe4000380011a */
[----:B------:R-:W0:Y:S01]  /*1520*/  LDS R26, [R2+0x2780] ;  /* 0x00278000021a7984 */ /* 0x000e220000000800 */
[C---:B-1----:R-:W-:Y:S02]  /*1530*/  VIADDMNMX R15, R17.reuse, R4, R15, PT ;  /* 0x00000004110f7246 */ /* 0x042fe4000380010f */
[----:B------:R-:W-:Y:S02]  /*1540*/  VIADDMNMX R16, R17, R8, R16, PT ;  /* 0x0000000811107246 */ /* 0x000fe40003800110 */
[C---:B--2---:R-:W-:Y:S02]  /*1550*/  VIADDMNMX R4, R14.reuse, R5, R12, PT ;  /* 0x000000050e047246 */ /* 0x044fe4000380010c */
[----:B------:R-:W-:Y:S02]  /*1560*/  VIADDMNMX R8, R14, R9, R13, PT ;  /* 0x000000090e087246 */ /* 0x000fe4000380010d */
[----:B---3--:R-:W-:-:S02]  /*1570*/  VIADDMNMX R15, R18, R5, R15, PT ;  /* 0x00000005120f7246 */ /* 0x008fc4000380010f */
[----:B------:R-:W-:Y:S01]  /*1580*/  VIADDMNMX R9, R18, R9, R16, PT ;  /* 0x0000000912097246 */ /* 0x000fe20003800110 */
[----:B------:R-:W-:Y:S01]  /*1590*/  LDS R5, [R2+0x2800] ;  /* 0x0028000002057984 */ /* 0x000fe20000000800 */
[C---:B----4-:R-:W-:Y:S02]  /*15a0*/  VIADDMNMX R4, R19.reuse, R6, R4, PT ;  /* 0x0000000613047246 */ /* 0x050fe40003800104 */
[----:B------:R-:W-:Y:S02]  /*15b0*/  VIADDMNMX R8, R19, R10, R8, PT ;  /* 0x0000000a13087246 */ /* 0x000fe40003800108 */
[C---:B-----5:R-:W-:Y:S01]  /*15c0*/  VIADDMNMX R6, R25.reuse, R6, R15, PT ;  /* 0x0000000619067246 */ /* 0x060fe2000380010f */
        /* <DEDUP_REMOVED lines=12> */
[----:B------:R-:W-:Y:S01]  /*1690*/  LDS R26, [R2+0x2b80] ;  /* 0x002b8000021a7984 */ /* 0x000fe20000000800 */
        /* <DEDUP_REMOVED lines=14> */
[----:B------:R-:W-:-:S03]  /*1780*/  VIADDMNMX R18, R25, R18, R17, PT ;  /* 0x0000001219127246 */ /* 0x000fc60003800111 */
[----:B------:R-:W0:Y:S04]  /*1790*/  LDS.128 R4, [R3+0xb0] ;  /* 0x0000b00003047984 */ /* 0x000e280000000c00 */
[----:B------:R-:W2:Y:S01]  /*17a0*/  LDS R17, [R2+0x2c80] ;  /* 0x002c800002117984 */ /* 0x000ea20000000800 */
[C---:B-1----:R-:W-:Y:S02]  /*17b0*/  VIADDMNMX R12, R24.reuse, R15, R12, PT ;  /* 0x0000000f180c7246 */ /* 0x042fe4000380010c */
[----:B------:R-:W-:Y:S01]  /*17c0*/  VIADDMNMX R24, R24, R19, R16, PT ;  /* 0x0000001318187246 */ /* 0x000fe20003800110 */
[----:B------:R-:W-:Y:S01]  /*17d0*/  LDS R25, [R2+0x2e80] ;  /* 0x002e800002197984 */ /* 0x000fe20000000800 */
        /* <DEDUP_REMOVED lines=62> */
[----:B------:R-:W-:Y:S01]  /*1bc0*/  VIADDMNMX R26, R17, R8, R26, PT ;  /* 0x00000008111a7246 */ /* 0x000fe2000380011a */
[----:B------:R-:W-:Y:S01]  /*1bd0*/  LDS R4, [R2+0x3980] ;  /* 0x0039800002047984 */ /* 0x000fe20000000800 */
[C---:B-1----:R-:W-:Y:S02]  /*1be0*/  VIADDMNMX R13, R14.reuse, R9, R13, PT ;  /* 0x000000090e0d7246 */ /* 0x042fe4000380010d */
[-C--:B------:R-:W-:Y:S02]  /*1bf0*/  VIADDMNMX R12, R14, R5.reuse, R12, PT ;  /* 0x000000050e0c7246 */ /* 0x080fe4000380010c */
[----:B---3--:R-:W-:-:S02]  /*1c00*/  VIADDMNMX R8, R18, R5, R15, PT ;  /* 0x0000000512087246 */ /* 0x008fc4000380010f */
[----:B------:R-:W-:Y:S02]  /*1c10*/  VIADDMNMX R26, R18, R9, R26, PT ;  /* 0x00000009121a7246 */ /* 0x000fe4000380011a */
[C---:B------:R-:W-:Y:S01]  /*1c20*/  VIADDMNMX R13, R25.reuse, R10, R13, PT ;  /* 0x0000000a190d7246 */ /* 0x040fe2000380010d */
[----:B------:R-:W-:Y:S01]  /*1c30*/  LDS R9, [R2+0x3a80] ;  /* 0x003a800002097984 */ /* 0x000fe20000000800 */
[----:B------:R-:W-:Y:S02]  /*1c40*/  VIADDMNMX R5, R25, R6, R12, PT ;  /* 0x0000000619057246 */ /* 0x000fe4000380010c */
[C---:B----4-:R-:W-:Y:S01]  /*1c50*/  VIADDMNMX R10, R19.reuse, R10, R26, PT ;  /* 0x0000000a130a7246 */ /* 0x050fe2000380011a */
[----:B------:R-:W-:Y:S01]  /*1c60*/  LDS R25, [R2+0x3800] ;  /* 0x0038000002197984 */ /* 0x000fe20000000800 */
[----:B------:R-:W-:Y:S02]  /*1c70*/  VIADDMNMX R8, R19, R6, R8, PT ;  /* 0x0000000613087246 */ /* 0x000fe40003800108 */
[C---:B-----5:R-:W-:Y:S01]  /*1c80*/  VIADDMNMX R5, R16.reuse, R7, R5, PT ;  /* 0x0000000710057246 */ /* 0x060fe20003800105 */
[----:B------:R-:W-:Y:S01]  /*1c90*/  LDS R6, [R2+0x3900] ;  /* 0x0039000002067984 */ /* 0x000fe20000000800 */
[----:B------:R-:W-:-:S03]  /*1ca0*/  VIADDMNMX R26, R16, R11, R13, PT ;  /* 0x0000000b101a7246 */ /* 0x000fc6000380010d */
[----:B------:R-:W1:Y:S04]  /*1cb0*/  LDS.128 R12, [R3+0xe0] ;  /* 0x0000e000030c7984 */ /* 0x000e680000000c00 */
[----:B------:R-:W2:Y:S01]  /*1cc0*/  LDS.128 R16, [R3+0x20e0] ;  /* 0x0020e00003107984 */ /* 0x000ea20000000c00 */
[----:B0-----:R-:W-:-:S03]  /*1cd0*/  VIADDMNMX R10, R24, R11, R10, PT ;  /* 0x0000000b180a7246 */ /* 0x001fc6000380010a */
[----:B------:R-:W0:Y:S01]  /*1ce0*/  LDS R11, [R2+0x3a00] ;  /* 0x003a0000020b7984 */ /* 0x000e220000000800 */
[----:B------:R-:W-:-:S03]  /*1cf0*/  VIADDMNMX R8, R24, R7, R8, PT ;  /* 0x0000000718087246 */ /* 0x000fc60003800108 */
[----:B------:R-:W-:Y:S01]  /*1d00*/  LDS R24, [R2+0x3d00] ;  /* 0x003d000002187984 */ /* 0x000fe20000000800 */
[C---:B-1----:R-:W-:Y:S02]  /*1d10*/  VIADDMNMX R5, R25.reuse, R12, R5, PT ;  /* 0x0000000c19057246 */ /* 0x042fe40003800105 */
[----:B--2---:R-:W-:Y:S02]  /*1d20*/  VIADDMNMX R26, R25, R16, R26, PT ;  /* 0x00000010191a7246 */ /* 0x004fe4000380011a */
[C---:B------:R-:W-:Y:S02]  /*1d30*/  VIADDMNMX R25, R27.reuse, R12, R8, PT ;  /* 0x0000000c1b197246 */ /* 0x040fe40003800108 */
[----:B------:R-:W-:Y:S01]  /*1d40*/  VIADDMNMX R16, R27, R16, R10, PT ;  /* 0x000000101b107246 */ /* 0x000fe2000380010a */
[----:B------:R-:W1:Y:S01]  /*1d50*/  LDS R12, [R2+0x3b00] ;  /* 0x003b0000020c7984 */ /* 0x000e620000000800 */
[C---:B------:R-:W-:Y:S02]  /*1d60*/  VIADDMNMX R10, R6.reuse, R17, R26, PT ;  /* 0x00000011060a7246 */ /* 0x040fe4000380011a */
[-C--:B------:R-:W-:Y:S01]  /*1d70*/  VIADDMNMX R8, R6, R13.reuse, R5, PT ;  /* 0x0000000d06087246 */ /* 0x080fe20003800105 */
[----:B------:R-:W-:Y:S01]  /*1d80*/  LDS R27, [R2+0x3e00] ;  /* 0x003e0000021b7984 */ /* 0x000fe20000000800 */
[----:B------:R-:W-:-:S02]  /*1d90*/  VIADDMNMX R25, R4, R13, R25, PT ;  /* 0x0000000d04197246 */ /* 0x000fc40003800119 */
[----:B------:R-:W-:Y:S01]  /*1da0*/  VIADDMNMX R26, R4, R17, R16, PT ;  /* 0x00000011041a7246 */ /* 0x000fe20003800110 */
[----:B------:R-:W-:Y:S01]  /*1db0*/  LDS R13, [R2+0x3c00] ;  /* 0x003c0000020d7984 */ /* 0x000fe20000000800 */
[----:B0-----:R-:W-:Y:S02]  /*1dc0*/  VIADDMNMX R17, R11, R18, R10, PT ;  /* 0x000000120b117246 */ /* 0x001fe4000380010a */
[C---:B------:R-:W-:Y:S01]  /*1dd0*/  VIADDMNMX R10, R9.reuse, R14, R25, PT ;  /* 0x0000000e090a7246 */ /* 0x040fe20003800119 */
[----:B------:R-:W0:Y:S01]  /*1de0*/  LDS.128 R4, [R3+0xf0] ;  /* 0x0000f00003047984 */ /* 0x000e220000000c00 */
[----:B------:R-:W-:Y:S02]  /*1df0*/  VIADDMNMX R18, R9, R18, R26, PT ;  /* 0x0000001209127246 */ /* 0x000fe4000380011a */
[----:B------:R-:W-:Y:S01]  /*1e00*/  VIADDMNMX R8, R11, R14, R8, PT ;  /* 0x0000000e0b087246 */ /* 0x000fe20003800108 */
[----:B------:R-:W2:Y:S04]  /*1e10*/  LDS R16, [R2+0x3b80] ;  /* 0x003b800002107984 */ /* 0x000ea80000000800 */
[----:B------:R-:W3:Y:S04]  /*1e20*/  LDS R25, [R2+0x3c80] ;  /* 0x003c800002197984 */ /* 0x000ee80000000800 */
[----:B------:R-:W4:Y:S04]  /*1e30*/  LDS R26, [R2+0x3d80] ;  /* 0x003d8000021a7984 */ /* 0x000f280000000800 */
[----:B------:R-:W5:Y:S01]  /*1e40*/  LDS R14, [R2+0x3f00] ;  /* 0x003f0000020e7984 */ /* 0x000f620000000800 */
[----:B-1----:R-:W-:-:S02]  /*1e50*/  VIADDMNMX R8, R12, R15, R8, PT ;  /* 0x0000000f0c087246 */ /* 0x002fc40003800108 */
[----:B------:R-:W-:Y:S02]  /*1e60*/  VIADDMNMX R17, R12, R19, R17, PT ;  /* 0x000000130c117246 */ /* 0x000fe40003800111 */
[-C--:B0-----:R-:W-:Y:S02]  /*1e70*/  VIADDMNMX R8, R13, R4.reuse, R8, PT ;  /* 0x000000040d087246 */ /* 0x081fe40003800108 */
[----:B--2---:R-:W-:Y:S02]  /*1e80*/  VIADDMNMX R10, R16, R15, R10, PT ;  /* 0x0000000f100a7246 */ /* 0x004fe4000380010a */
[----:B------:R-:W-:Y:S01]  /*1e90*/  VIADDMNMX R8, R24, R5, R8, PT ;  /* 0x0000000518087246 */ /* 0x000fe20003800108 */
[----:B------:R-:W0:Y:S01]  /*1ea0*/  LDS R15, [R2+0x3e80] ;  /* 0x003e8000020f7984 */ /* 0x000e220000000800 */
[----:B---3--:R-:W-:Y:S02]  /*1eb0*/  VIADDMNMX R10, R25, R4, R10, PT ;  /* 0x00000004190a7246 */ /* 0x008fe4000380010a */
[----:B------:R-:W-:-:S02]  /*1ec0*/  VIADDMNMX R4, R27, R6, R8, PT ;  /* 0x000000061b047246 */ /* 0x000fc40003800108 */
[----:B----4-:R-:W-:Y:S02]  /*1ed0*/  VIADDMNMX R28, R26, R5, R10, PT ;  /* 0x000000051a1c7246 */ /* 0x010fe4000380010a */
[----:B------:R-:W1:Y:S01]  /*1ee0*/  LDS.128 R8, [R3+0x20f0] ;  /* 0x0020f00003087984 */ /* 0x000e620000000c00 */
[----:B------:R-:W-:Y:S02]  /*1ef0*/  VIADDMNMX R18, R16, R19, R18, PT ;  /* 0x0000001310127246 */ /* 0x000fe40003800112 */
[----:B-----5:R-:W-:-:S05]  /*1f00*/  VIADDMNMX R5, R14, R7, R4, PT ;  /* 0x000000070e057246 */ /* 0x020fca0003800104 */
[----:B------:R-:W-:Y:S04]  /*1f10*/  STS [R0], R5 ;  /* 0x0000000500007388 */ /* 0x000fe80000000800 */
[----:B------:R-:W2:Y:S04]  /*1f20*/  LDS R4, [R2+0x3f80] ;  /* 0x003f800002047984 */ /* 0x000ea80000000800 */
[----:B------:R-:W-:Y:S01]  /*1f30*/  STG.E desc[UR8][R22.64], R5 ;  /* 0x0000000516007986 */ /* 0x000fe2000c101908 */
[----:B0-----:R-:W-:Y:S02]  /*1f40*/  VIADDMNMX R28, R15, R6, R28, PT ;  /* 0x000000060f1c7246 */ /* 0x001fe4000380011c */
[----:B-1----:R-:W-:-:S02]  /*1f50*/  VIADDMNMX R17, R13, R8, R17, PT ;  /* 0x000000080d117246 */ /* 0x002fc40003800111 */
[----:B------:R-:W-:Y:S02]  /*1f60*/  VIADDMNMX R18, R25, R8, R18, PT ;  /* 0x0000000819127246 */ /* 0x000fe40003800112 */
[-C--:B------:R-:W-:Y:S02]  /*1f70*/  VIADDMNMX R17, R24, R9.reuse, R17, PT ;  /* 0x0000000918117246 */ /* 0x080fe40003800111 */
[----:B------:R-:W-:Y:S02]  /*1f80*/  VIADDMNMX R18, R26, R9, R18, PT ;  /* 0x000000091a127246 */ /* 0x000fe40003800112 */
[-C--:B------:R-:W-:Y:S02]  /*1f90*/  VIADDMNMX R17, R27, R10.reuse, R17, PT ;  /* 0x0000000a1b117246 */ /* 0x080fe40003800111 */
[----:B------:R-:W-:Y:S02]  /*1fa0*/  VIADDMNMX R18, R15, R10, R18, PT ;  /* 0x0000000a0f127246 */ /* 0x000fe40003800112 */
[----:B--2---:R-:W-:-:S05]  /*1fb0*/  VIADDMNMX R7, R4, R7, R28, PT ;  /* 0x0000000704077246 */ /* 0x004fca000380011c */
[----:B------:R-:W-:Y:S04]  /*1fc0*/  STS [R0+0x80], R7 ;  /* 0x0000800700007388 */ /* 0x000fe80000000800 */
[----:B------:R-:W0:Y:S04]  /*1fd0*/  LDS R11, [R3+0x20fc] ;  /* 0x0020fc00030b7984 */ /* 0x000e280000000800 */
[----:B------:R-:W-:Y:S01]  /*1fe0*/  STG.E desc[UR8][R22.64+0x80], R7 ;  /* 0x0000800716007986 */ /* 0x000fe2000c101908 */
[-C--:B0-----:R-:W-:Y:S02]  /*1ff0*/  VIADDMNMX R17, R14, R11.reuse, R17, PT ;  /* 0x0000000b0e117246 */ /* 0x081fe40003800111 */
[----:B------:R-:W-:-:S03]  /*2000*/  VIADDMNMX R11, R4, R11, R18, PT ;  /* 0x0000000b040b7246 */ /* 0x000fc60003800112 */
[----:B------:R-:W-:Y:S04]  /*2010*/  STG.E desc[UR8][R20.64], R17 ;  /* 0x0000001114007986 */ /* 0x000fe8000c101908 */
[----:B------:R-:W-:Y:S04]  /*2020*/  STG.E desc[UR8][R20.64+0x80], R11 ;  /* 0x0000800b14007986 */ /* 0x000fe8000c101908 */
[----:B------:R-:W-:Y:S04]  /*2030*/  STS [R0+0x2000], R17 ;  /* 0x0020001100007388 */ /* 0x000fe80000000800 */
[----:B------:R-:W-:Y:S01]  /*2040*/  STS [R0+0x2080], R11 ;  /* 0x0020800b00007388 */ /* 0x000fe20000000800 */
[----:B------:R-:W-:Y:S05]  /*2050*/  EXIT ;  /* 0x000000000000794d */ /* 0x000fea0003800000 */
.L_x_0:
[----:B------:R-:W-:-:S00]  /*2060*/  BRA `(.L_x_0) ;  /* 0xfffffffc00fc7947 */ /* 0x000fc0000383ffff */
[----:B------:R-:W-:-:S00]  /*2070*/  NOP ;  /* 0x0000000000007918 */ /* 0x000fc00000000000 */
        /* <DEDUP_REMOVED lines=8> */
.L_x_8:


//--------------------- .text._Z7phase_2Piiii     --------------------------
	.section	.text._Z7phase_2Piiii,"ax",@progbits
	.align	128
        .global         _Z7phase_2Piiii
        .type           _Z7phase_2Piiii,@function
        .size           _Z7phase_2Piiii,(.L_x_9 - _Z7phase_2Piiii)
        .other          _Z7phase_2Piiii,@"STO_CUDA_ENTRY STV_DEFAULT"
_Z7phase_2Piiii:
.text._Z7phase_2Piiii:
[----:B------:R-:W-:Y:S08]  /*0000*/  LDC R1, c[0x0][0x37c] ;  /* 0x0000df00ff017b82 */ /* 0x000ff00000000800 */
[----:B------:R-:W0:Y:S01]  /*0010*/  S2UR UR4, SR_CTAID.X ;  /* 0x00000000000479c3 */ /* 0x000e220000002500 */
[----:B------:R-:W1:Y:S01]  /*0020*/  S2R R8, SR_TID.X ;  /* 0x0000000000087919 */ /* 0x000e620000002100 */
[----:B------:R-:W2:Y:S01]  /*0030*/  LDCU.64 UR8, c[0x0][0x358] ;  /* 0x00006b00ff0877ac */ /* 0x000ea20008000a00 */
[----:B0-----:R-:W-:-:S09]  /*0040*/  UISETP.NE.AND UP0, UPT, UR4, 0x1, UPT ;  /* 0x000000010400788c */ /* 0x001fd2000bf05270 */
[----:B-12---:R-:W-:Y:S05]  /*0050*/  BRA.U !UP0, `(.L_x_1) ;  /* 0x0000000108687547 */ /* 0x006fea000b800000 */
[----:B------:R-:W-:Y:S01]  /*0060*/  UISETP.NE.AND UP0, UPT, UR4, URZ, UPT ;  /* 0x000000ff0400728c */ /* 0x000fe2000bf05270 */
[----:B------:R-:W-:Y:S02]  /*0070*/  IMAD.MOV.U32 R9, RZ, RZ, -0x3e7 ;  /* 0xfffffc19ff097424 */ /* 0x000fe400078e00ff */
[----:B------:R-:W-:-:S06]  /*0080*/  IMAD.MOV.U32 R0, RZ, RZ, -0x3e7 ;  /* 0xfffffc19ff007424 */ /* 0x000fcc00078e00ff */
[----:B------:R-:W-:Y:S05]  /*0090*/  BRA.U UP0, `(.L_x_2) ;  /* 0x0000000100ac7547 */ /* 0x000fea000b800000 */
[----:B------:R-:W0:Y:S01]  /*00a0*/  LDC.64 R2, c[0x0][0x388] ;  /* 0x0000e200ff027b82 */ /* 0x000e220000000a00 */
[----:B------:R-:W1:Y:S01]  /*00b0*/  S2R R7, SR_CTAID.Y ;  /* 0x0000000000077919 */ /* 0x000e620000002600 */
[----:B0-----:R-:W0:Y:S01]  /*00c0*/  I2F.U32.RP R0, R3 ;  /* 0x0000000300007306 */ /* 0x001e220000209000 */
[----:B------:R-:W-:Y:S01]  /*00d0*/  ISETP.NE.U32.AND P1, PT, R3, RZ, PT ;  /* 0x000000ff0300720c */ /* 0x000fe20003f25070 */
[----:B-1----:R-:W-:-:S06]  /*00e0*/  IMAD.X R2, R7, 0x1, R2, PT ;  /* 0x0000000107027824 */ /* 0x002fcc00038e0602 */
[----:B0-----:R-:W0:Y:S02]  /*00f0*/  MUFU.RCP R0, R0 ;  /* 0x0000000000007308 */ /* 0x001e240000001000 */
[----:B0-----:R-:W-:Y:S02]  /*0100*/  VIADD R4, R0, 0xffffffe ;  /* 0x0ffffffe00047836 */ /* 0x001fe40000000000 */
[----:B------:R-:W1:Y:S04]  /*0110*/  LDC R0, c[0x0][0x388] ;  /* 0x0000e200ff007b82 */ /* 0x000e680000000800 */
[----:B------:R0:W2:Y:S02]  /*0120*/  F2I.FTZ.U32.TRUNC.NTZ R5, R4 ;  /* 0x0000000400057305 */ /* 0x0000a4000021f000 */
[----:B0-----:R-:W-:-:S02]  /*0130*/  IMAD.MOV.U32 R4, RZ, RZ, RZ ;  /* 0x000000ffff047224 */ /* 0x001fc400078e00ff */
[----:B--2---:R-:W-:-:S04]  /*0140*/  IMAD.MOV R6, RZ, RZ, -R5 ;  /* 0x000000ffff067224 */ /* 0x004fc800078e0a05 */
[----:B------:R-:W-:-:S04]  /*0150*/  IMAD R9, R6, R3, RZ ;  /* 0x0000000306097224 */ /* 0x000fc800078e02ff */
[----:B------:R-:W-:-:S06]  /*0160*/  IMAD.HI.U32 R5, R5, R9, R4 ;  /* 0x0000000905057227 */ /* 0x000fcc00078e0004 */
[----:B------:R-:W-:-:S04]  /*0170*/  IMAD.HI.U32 R5, R5, R2, RZ ;  /* 0x0000000205057227 */ /* 0x000fc800078e00ff */
[----:B------:R-:W-:-:S04]  /*0180*/  IMAD.MOV R5, RZ, RZ, -R5 ;  /* 0x000000ffff057224 */ /* 0x000fc800078e0a05 */
[----:B------:R-:W-:-:S05]  /*0190*/  IMAD R9, R3, R5, R2 ;  /* 0x0000000503097224 */ /* 0x000fca00078e0202 */
[----:B------:R-:W-:-:S13]  /*01a0*/  ISETP.GE.U32.AND P0, PT, R9, R3, PT ;  /* 0x000000030900720c */ /* 0x000fda0003f06070 */
[----:B------:R-:W-:-:S05]  /*01b0*/  @P0 IMAD.IADD R9, R9, 0x1, -R3 ;  /* 0x0000000109090824 */ /* 0x000fca00078e0a03 */
[----:B------:R-:W-:-:S13]  /*01c0*/  ISETP.GE.U32.AND P0, PT, R9, R3, PT ;  /* 0x000000030900720c */ /* 0x000fda0003f06070 */
[----:B------:R-:W-:Y:S01]  /*01d0*/  @P0 IMAD.IADD R9, R9, 0x1, -R3 ;  /* 0x0000000109090824 */ /* 0x000fe200078e0a03 */
[----:B------:R-:W-:Y:S01]  /*01e0*/  @!P1 LOP3.LUT R9, RZ, R3, RZ, 0x33, !PT ;  /* 0x00000003ff099212 */ /* 0x000fe200078e33ff */
[----:B-1----:R-:W-:Y:S06]  /*01f0*/  BRA `(.L_x_2) ;  /* 0x0000000000547947 */ /* 0x002fec0003800000 */
.L_x_1:
[----:B------:R-:W0:Y:S01]  /*0200*/  LDC.64 R2, c[0x0][0x388] ;  /* 0x0000e200ff027b82 */ /* 0x000e220000000a00 */
[----:B------:R-:W1:Y:S01]  /*0210*/  S2R R7, SR_CTAID.Y ;  /* 0x0000000000077919 */ /* 0x000e620000002600 */
[----:B0-----:R-:W0:Y:S01]  /*0220*/  I2F.U32.RP R0, R3 ;  /* 0x0000000300007306 */ /* 0x001e220000209000 */
[----:B------:R-:W-:Y:S01]  /*0230*/  ISETP.NE.U32.AND P1, PT, R3, RZ, PT ;  /* 0x000000ff0300720c */ /* 0x000fe20003f25070 */
[----:B-1----:R-:W-:-:S06]  /*0240*/  IMAD.X R2, R7, 0x1, R2, PT ;  /* 0x0000000107027824 */ /* 0x002fcc00038e0602 */
[----:B0-----:R-:W0:Y:S02]  /*0250*/  MUFU.RCP R0, R0 ;  /* 0x0000000000007308 */ /* 0x001e240000001000 */
[----:B0-----:R-:W-:-:S06]  /*0260*/  VIADD R4, R0, 0xffffffe ;  /* 0x0ffffffe00047836 */ /* 0x001fcc0000000000 */
[----:B------:R0:W1:Y:S02]  /*0270*/  F2I.FTZ.U32.TRUNC.NTZ R5, R4 ;  /* 0x0000000400057305 */ /* 0x000064000021f000 */
[----:B0-----:R-:W-:Y:S02]  /*0280*/  IMAD.MOV.U32 R4, RZ, RZ, RZ ;  /* 0x000000ffff047224 */ /* 0x001fe400078e00ff */
[----:B-1----:R-:W-:-:S04]  /*0290*/  IMAD.MOV R6, RZ, RZ, -R5 ;  /* 0x000000ffff067224 */ /* 0x002fc800078e0a05 */
[----:B------:R-:W-:-:S04]  /*02a0*/  IMAD R9, R6, R3, RZ ;  /* 0x0000000306097224 */ /* 0x000fc800078e02ff */
[----:B------:R-:W-:-:S06]  /*02b0*/  IMAD.HI.U32 R9, R5, R9, R4 ;  /* 0x0000000905097227 */ /* 0x000fcc00078e0004 */
[----:B------:R-:W-:-:S04]  /*02c0*/  IMAD.HI.U32 R9, R9, R2, RZ ;  /* 0x0000000209097227 */ /* 0x000fc800078e00ff */
[----:B------:R-:W-:-:S04]  /*02d0*/  IMAD.MOV R9, RZ, RZ, -R9 ;  /* 0x000000ffff097224 */ /* 0x000fc800078e0a09 */
[----:B------:R-:W-:Y:S02]  /*02e0*/  IMAD R0, R3, R9, R2 ;  /* 0x0000000903007224 */ /* 0x000fe400078e0202 */
[----:B------:R-:W0:Y:S03]  /*02f0*/  LDC R9, c[0x0][0x388] ;  /* 0x0000e200ff097b82 */ /* 0x000e260000000800 */
[----:B------:R-:W-:-:S13]  /*0300*/  ISETP.GE.U32.AND P0, PT, R0, R3, PT ;  /* 0x000000030000720c */ /* 0x000fda0003f06070 */
[----:B------:R-:W-:-:S05]  /*0310*/  @P0 IMAD.IADD R0, R0, 0x1, -R3 ;  /* 0x0000000100000824 */ /* 0x000fca00078e0a03 */
[----:B------:R-:W-:-:S13]  /*0320*/  ISETP.GE.U32.AND P0, PT, R0, R3, PT ;  /* 0x000000030000720c */ /* 0x000fda0003f06070 */
[----:B------:R-:W-:Y:S01]  /*0330*/  @P0 IMAD.IADD R0, R0, 0x1, -R3 ;  /* 0x0000000100000824 */ /* 0x000fe200078e0a03 */
[----:B------:R-:W-:-:S07]  /*0340*/  @!P1 LOP3.LUT R0, RZ, R3, RZ, 0x33, !PT ;  /* 0x00000003ff009212 */ /* 0x000fce00078e33ff */
.L_x_2:
[----:B------:R-:W1:Y:S01]  /*0350*/  S2R R7, SR_TID.Y ;  /* 0x0000000000077919 */ /* 0x000e620000002200 */
[----:B------:R-:W2:Y:S01]  /*0360*/  LDC R10, c[0x0][0x388] ;  /* 0x0000e200ff0a7b82 */ /* 0x000ea20000000800 */
[----:B0-----:R-:W-:-:S07]  /*0370*/  IMAD R11, R9, 0x40, R8 ;  /* 0x00000040090b7824 */ /* 0x001fce00078e0208 */
[----:B------:R-:W0:Y:S08]  /*0380*/  LDC R6, c[0x0][0x390] ;  /* 0x0000e400ff067b82 */ /* 0x000e300000000800 */
[----:B------:R-:W3:Y:S01]  /*0390*/  LDC.64 R4, c[0x0][0x380] ;  /* 0x0000e000ff047b82 */ /* 0x000ee20000000a00 */
[C---:B--2---:R-:W-:Y:S02]  /*03a0*/  IMAD R3, R10.reuse, 0x40, R8 ;  /* 0x000000400a037824 */ /* 0x044fe400078e0208 */
[----:B-1----:R-:W-:-:S02]  /*03b0*/  IMAD R2, R10, 0x40, R7 ;  /* 0x000000400a027824 */ /* 0x002fc400078e0207 */
[----:B------:R-:W-:Y:S02]  /*03c0*/  IMAD R0, R0, 0x40, R7 ;  /* 0x0000004000007824 */ /* 0x000fe400078e0207 */
[-C--:B0-----:R-:W-:Y:S02]  /*03d0*/  IMAD R3, R2, R6.reuse, R3 ;  /* 0x0000000602037224 */ /* 0x081fe400078e0203 */
[----:B------:R-:W-:Y:S02]  /*03e0*/  IMAD R11, R0, R6, R11 ;  /* 0x00000006000b7224 */ /* 0x000fe400078e020b */
[C---:B------:R-:W-:Y:S02]  /*03f0*/  IMAD R15, R6.reuse, 0x20, R3 ;  /* 0x00000020060f7824 */ /* 0x040fe400078e0203 */
[----:B------:R-:W-:Y:S02]  /*0400*/  IMAD R19, R6, 0x20, R11 ;  /* 0x0000002006137824 */ /* 0x000fe400078e020b */
[----:B---3--:R-:W-:-:S04]  /*0410*/  IMAD.WIDE R12, R3, 0x4, R4 ;  /* 0x00000004030c7825 */ /* 0x008fc800078e0204 */
[--C-:B------:R-:W-:Y:S01]  /*0420*/  IMAD.WIDE R14, R15, 0x4, R4.reuse ;  /* 0x000000040f0e7825 */ /* 0x100fe200078e0204 */
[----:B------:R-:W2:Y:S03]  /*0430*/  LDG.E R17, desc[UR8][R12.64+0x80] ;  /* 0x000080080c117981 */ /* 0x000ea6000c1e1900 */
[--C-:B------:R-:W-:Y:S01]  /*0440*/  IMAD.WIDE R2, R11, 0x4, R4.reuse ;  /* 0x000000040b027825 */ /* 0x100fe200078e0204 */
[----:B------:R-:W3:Y:S03]  /*0450*/  LDG.E R21, desc[UR8][R14.64+0x80] ;  /* 0x000080080e157981 */ /* 0x000ee6000c1e1900 */
[----:B------:R-:W-:Y:S01]  /*0460*/  IMAD.WIDE R4, R19, 0x4, R4 ;  /* 0x0000000413047825 */ /* 0x000fe200078e0204 */
[----:B------:R0:W4:Y:S04]  /*0470*/  LDG.E R11, desc[UR8][R12.64] ;  /* 0x000000080c0b7981 */ /* 0x000128000c1e1900 */
[----:B------:R-:W5:Y:S04]  /*0480*/  LDG.E R19, desc[UR8][R14.64] ;  /* 0x000000080e137981 */ /* 0x000f68000c1e1900 */
[----:B------:R-:W5:Y:S04]  /*0490*/  LDG.E R23, desc[UR8][R2.64] ;  /* 0x0000000802177981 */ /* 0x000f68000c1e1900 */
[----:B------:R-:W5:Y:S04]  /*04a0*/  LDG.E R25, desc[UR8][R2.64+0x80] ;  /* 0x0000800802197981 */ /* 0x000f68000c1e1900 */
[----:B------:R-:W5:Y:S04]  /*04b0*/  LDG.E R27, desc[UR8][R4.64] ;  /* 0x00000008041b7981 */ /* 0x000f68000c1e1900 */
[----:B------:R-:W5:Y:S01]  /*04c0*/  LDG.E R29, desc[UR8][R4.64+0x80] ;  /* 0x00008008041d7981 */ /* 0x000f62000c1e1900 */
[----:B------:R-:W1:Y:S01]  /*04d0*/  S2UR UR6, SR_CgaCtaId ;  /* 0x00000000000679c3 */ /* 0x000e620000008800 */
[----:B------:R-:W-:-:S02]  /*04e0*/  UMOV UR4, 0x400 ;  /* 0x0000040000047882 */ /* 0x000fc40000000000 */
[----:B------:R-:W-:Y:S01]  /*04f0*/  UIADD3 UR5, UPT, UPT, UR4, 0x4000, URZ ;  /* 0x0000400004057890 */ /* 0x000fe2000fffe0ff */
[----:B------:R-:W-:-:S03]  /*0500*/  ISETP.NE.AND P0, PT, R9, R10, PT ;  /* 0x0000000a0900720c */ /* 0x000fc60003f05270 */
[----:B-1----:R-:W-:Y:S02]  /*0510*/  ULEA UR5, UR6, UR5, 0x18 ;  /* 0x0000000506057291 */ /* 0x002fe4000f8ec0ff */
[----:B------:R-:W-:-:S04]  /*0520*/  ULEA UR4, UR6, UR4, 0x18 ;  /* 0x0000000406047291 */ /* 0x000fc8000f8ec0ff */
[C---:B------:R-:W-:Y:S02]  /*0530*/  LEA R6, R7.reuse, UR5, 0x8 ;  /* 0x0000000507067c11 */ /* 0x040fe4000f8e40ff */
[----:B------:R-:W-:-:S03]  /*0540*/  LEA R7, R7, UR4, 0x8 ;  /* 0x0000000407077c11 */ /* 0x000fc6000f8e40ff */
[C---:B0-----:R-:W-:Y:S02]  /*0550*/  IMAD R12, R8.reuse, 0x4, R6 ;  /* 0x00000004080c7824 */ /* 0x041fe400078e0206 */
[----:B------:R-:W-:-:S03]  /*0560*/  IMAD R0, R8, 0x4, R7 ;  /* 0x0000000408007824 */ /* 0x000fc600078e0207 */
[----:B--2---:R0:W-:Y:S04]  /*0570*/  STS [R12+0x80], R17 ;  /* 0x000080110c007388 */ /* 0x0041e80000000800 */
[----:B---3--:R0:W-:Y:S04]  /*0580*/  STS [R12+0x2080], R21 ;  /* 0x002080150c007388 */ /* 0x0081e80000000800 */
[----:B----4-:R0:W-:Y:S04]  /*0590*/  STS [R12], R11 ;  /* 0x0000000b0c007388 */ /* 0x0101e80000000800 */
[----:B-----5:R0:W-:Y:S04]  /*05a0*/  STS [R12+0x2000], R19 ;  /* 0x002000130c007388 */ /* 0x0201e80000000800 */
[----:B------:R0:W-:Y:S04]  /*05b0*/  STS [R0], R23 ;  /* 0x0000001700007388 */ /* 0x0001e80000000800 */
[----:B------:R0:W-:Y:S04]  /*05c0*/  STS [R0+0x80], R25 ;  /* 0x0000801900007388 */ /* 0x0001e80000000800 */
[----:B------:R0:W-:Y:S04]  /*05d0*/  STS [R0+0x2000], R27 ;  /* 0x0020001b00007388 */ /* 0x0001e80000000800 */
[----:B------:R0:W-:Y:S01]  /*05e0*/  STS [R0+0x2080], R29 ;  /* 0x0020801d00007388 */ /* 0x0001e20000000800 */
[----:B------:R-:W-:Y:S06]  /*05f0*/  BAR.SYNC.DEFER_BLOCKING 0x0 ;  /* 0x0000000000007b1d */ /* 0x000fec0000010000 */
[----:B------:R-:W-:Y:S05]  /*0600*/  @!P0 BRA `(.L_x_3) ;  /* 0x00000034001c8947 */ /* 0x000fea0003800000 */
[----:B------:R-:W-:Y:S01]  /*0610*/  LEA R7, R8, UR4, 0x2 ;  /* 0x0000000408077c11 */ /* 0x000fe2000f8e10ff */
[----:B------:R-:W-:Y:S04]  /*0620*/  LDS R9, [R0] ;  /* 0x0000000000097984 */ /* 0x000fe80000000800 */
[----:B------:R-:W-:Y:S04]  /*0630*/  LDS R8, [R6] ;  /* 0x0000000006087984 */ /* 0x000fe80000000800 */
[----:B------:R-:W1:Y:S04]  /*0640*/  LDS R10, [R7] ;  /* 0x00000000070a7984 */ /* 0x000e680000000800 */
[----:B0-----:R-:W-:Y:S01]  /*0650*/  LDS R11, [R0+0x80] ;  /* 0x00008000000b7984 */ /* 0x001fe20000000800 */
[----:B-1----:R-:W-:-:S05]  /*0660*/  VIADDMNMX R9, R10, R8, R9, PT ;  /* 0x000000080a097246 */ /* 0x002fca0003800109 */
[----:B------:R-:W-:Y:S04]  /*0670*/  STS [R0], R9 ;  /* 0x0000000900007388 */ /* 0x000fe80000000800 */
[----:B------:R-:W0:Y:S02]  /*0680*/  LDS R10, [R7+0x80] ;  /* 0x00008000070a7984 */ /* 0x000e240000000800 */
[----:B0-----:R-:W-:-:S05]  /*0690*/  VIADDMNMX R15, R10, R8, R11, PT ;  /* 0x000000080a0f7246 */ /* 0x001fca000380010b */
[----:B------:R-:W-:Y:S04]  /*06a0*/  STS [R0+0x80], R15 ;  /* 0x0000800f00007388 */ /* 0x000fe80000000800 */
[----:B------:R-:W-:Y:S04]  /*06b0*/  LDS R8, [R6+0x4] ;  /* 0x0000040006087984 */ /* 0x000fe80000000800 */
[----:B------:R-:W0:Y:S04]  /*06c0*/  LDS R10, [R7+0x100] ;  /* 0x00010000070a7984 */ /* 0x000e280000000800 */
[----:B------:R-:W-:Y:S04]  /*06d0*/  LDS R13, [R7] ;  /* 0x00000000070d7984 */ /* 0x000fe80000000800 */
[----:B------:R-:W-:Y:S01]  /*06e0*/  LDS R11, [R7+0x80] ;  /* 0x00008000070b7984 */ /* 0x000fe20000000800 */
[----:B0-----:R-:W-:-:S03]  /*06f0*/  VIADDMNMX R17, R10, R8, R9, PT ;  /* 0x000000080a117246 */ /* 0x001fc60003800109 */
[----:B------:R-:W-:Y:S04]  /*0700*/  LDS R10, [R6+0x2000] ;  /* 0x00200000060a7984 */ /* 0x000fe80000000800 */
[----:B------:R-:W-:Y:S04]  /*0710*/  STS [R0], R17 ;  /* 0x0000001100007388 */ /* 0x000fe80000000800 */
[----:B------:R-:W0:Y:S02]  /*0720*/  LDS R9, [R7+0x180] ;  /* 0x0001800007097984 */ /* 0x000e240000000800 */
[----:B0-----:R-:W-:-:S05]  /*0730*/  VIADDMNMX R9, R9, R8, R15, PT ;  /* 0x0000000809097246 */ /* 0x001fca000380010f */
[----:B------:R-:W-:Y:S04]  /*0740*/  STS [R0+0x80], R9 ;  /* 0x0000800900007388 */ /* 0x000fe80000000800 */
[----:B------:R-:W-:Y:S04]  /*0750*/  LDS R12, [R6+0x8] ;  /* 0x00000800060c7984 */ /* 0x000fe80000000800 */
[----:B------:R-:W0:Y:S04]  /*0760*/  LDS R8, [R7+0x200] ;  /* 0x0002000007087984 */ /* 0x000e280000000800 */
[----:B------:R-:W-:Y:S04]  /*0770*/  LDS R15, [R6+0x2004] ;  /* 0x00200400060f7984 */ /* 0x000fe80000000800 */
        /* <DEDUP_REMOVED lines=10> */
[----:B------:R-:W-:Y:S04]  /*0820*/  LDS R24, [R7+0x200] ;  /* 0x0002000007187984 */ /* 0x000fe80000000800 */
[----:B------:R-:W-:Y:S01]  /*0830*/  LDS R18, [R7+0x280] ;  /* 0x0002800007127984 */ /* 0x000fe20000000800 */
[----:B0-----:R-:W-:-:S05]  /*0840*/  VIADDMNMX R23, R9, R12, R21, PT ;  /* 0x0000000c09177246 */ /* 0x001fca0003800115 */
        /* <DEDUP_REMOVED lines=12> */
[----:B0-----:R-:W-:-:S02]  /*0910*/  VIADDMNMX R22, R12, R22, R21, PT ;  /* 0x000000160c167246 */ /* 0x001fc40003800115 */
[----:B------:R-:W0:Y:S04]  /*0920*/  LDS R12, [R0+0x2000] ;  /* 0x00200000000c7984 */ /* 0x000e280000000800 */
[----:B------:R-:W-:Y:S04]  /*0930*/  STS [R0+0x80], R22 ;  /* 0x0000801600007388 */ /* 0x000fe80000000800 */
[----:B------:R-:W-:Y:S04]  /*0940*/  LDS R21, [R6+0x14] ;  /* 0x0000140006157984 */ /* 0x000fe80000000800 */
[----:B------:R-:W1:Y:S04]  /*0950*/  LDS R23, [R7+0x500] ;  /* 0x0005000007177984 */ /* 0x000e680000000800 */
[----:B------:R-:W-:Y:S01]  /*0960*/  LDS R20, [R7+0x400] ;  /* 0x0004000007147984 */ /* 0x000fe20000000800 */
[----:B0-----:R-:W-:-:S03]  /*0970*/  VIADDMNMX R25, R13, R10, R12, PT ;  /* 0x0000000a0d197246 */ /* 0x001fc6000380010c */
[----:B------:R-:W0:Y:S01]  /*0980*/  LDS R13, [R6+0x2010] ;  /* 0x00201000060d7984 */ /* 0x000e220000000800 */
[----:B------:R-:W-:-:S03]  /*0990*/  VIADDMNMX R8, R8, R15, R25, PT ;  /* 0x0000000f08087246 */ /* 0x000fc60003800119 */
[----:B------:R-:W-:Y:S01]  /*09a0*/  LDS R12, [R7+0x480] ;  /* 0x00048000070c7984 */ /* 0x000fe20000000800 */
[----:B------:R-:W-:Y:S02]  /*09b0*/  VIADDMNMX R8, R24, R19, R8, PT ;  /* 0x0000001318087246 */ /* 0x000fe40003800108 */
[----:B-1----:R-:W-:Y:S02]  /*09c0*/  VIADDMNMX R23, R23, R21, R26, PT ;  /* 0x0000001517177246 */ /* 0x002fe4000380011a */
[----:B------:R-:W-:-:S03]  /*09d0*/  VIADDMNMX R24, R9, R16, R8, PT ;  /* 0x0000001009187246 */ /* 0x000fc60003800108 */
[----:B------:R-:W-:Y:S04]  /*09e0*/  STS [R0], R23 ;  /* 0x0000001700007388 */ /* 0x000fe80000000800 */
[----:B------:R-:W1:Y:S01]  /*09f0*/  LDS R26, [R7+0x580] ;  /* 0x00058000071a7984 */ /* 0x000e620000000800 */
[----:B0-----:R-:W-:Y:S02]  /*0a00*/  VIADDMNMX R24, R20, R13, R24, PT ;  /* 0x0000000d14187246 */ /* 0x001fe40003800118 */
[----:B-1----:R-:W-:-:S05]  /*0a10*/  VIADDMNMX R21, R26, R21, R22, PT ;  /* 0x000000151a157246 */ /* 0x002fca0003800116 */
[----:B------:R-:W-:Y:S04]  /*0a20*/  STS [R0+0x80], R21 ;  /* 0x0000801500007388 */ /* 0x000fe80000000800 */
[----:B------:R-:W-:Y:S04]  /*0a30*/  LDS R22, [R6+0x18] ;  /* 0x0000180006167984 */ /* 0x000fe80000000800 */
[----:B------:R-:W0:Y:S04]  /*0a40*/  LDS R26, [R7+0x600] ;  /* 0x00060000071a7984 */ /* 0x000e280000000800 */
[----:B------:R-:W-:Y:S04]  /*0a50*/  LDS R8, [R6+0x2014] ;  /* 0x0020140006087984 */ /* 0x000fe80000000800 */
[----:B------:R-:W-:Y:S01]  /*0a60*/  LDS R9, [R7+0x580] ;  /* 0x0005800007097984 */ /* 0x000fe20000000800 */
[----:B0-----:R-:W-:-:S03]  /*0a70*/  VIADDMNMX R25, R26, R22, R23, PT ;  /* 0x000000161a197246 */ /* 0x001fc60003800117 */
[----:B------:R-:W0:Y:S04]  /*0a80*/  LDS R23, [R7+0x500] ;  /* 0x0005000007177984 */ /* 0x000e280000000800 */
[----:B------:R-:W-:Y:S04]  /*0a90*/  STS [R0], R25 ;  /* 0x0000001900007388 */ /* 0x000fe80000000800 */
[----:B------:R-:W1:Y:S01]  /*0aa0*/  LDS R26, [R7+0x680] ;  /* 0x00068000071a7984 */ /* 0x000e620000000800 */
[----:B0-----:R-:W-:Y:S02]  /*0ab0*/  VIADDMNMX R29, R23, R8, R24, PT ;  /* 0x00000008171d7246 */ /* 0x001fe40003800118 */
[----:B-1----:R-:W-:-:S02]  /*0ac0*/  VIADDMNMX R21, R26, R22, R21, PT ;  /* 0x000000161a157246 */ /* 0x002fc40003800115 */
        /* <DEDUP_REMOVED lines=8> */
[----:B------:R-:W2:Y:S01]  /*0b50*/  LDS R11, [R7+0x680] ;  /* 0x00068000070b7984 */ /* 0x000ea20000000800 */
[----:B------:R-:W-:Y:S02]  /*0b60*/  VIADDMNMX R22, R18, R19, R22, PT ;  /* 0x0000001312167246 */ /* 0x000fe40003800116 */
[----:B-1----:R-:W-:Y:S02]  /*0b70*/  VIADDMNMX R27, R27, R20, R25, PT ;  /* 0x000000141b1b7246 */ /* 0x002fe40003800119 */
[----:B------:R-:W-:-:S03]  /*0b80*/  VIADDMNMX R22, R17, R16, R22, PT ;  /* 0x0000001011167246 */ /* 0x000fc60003800116 */
[----:B------:R-:W-:Y:S01]  /*0b90*/  STS [R0], R27 ;  /* 0x0000001b00007388 */ /* 0x000fe20000000800 */
[----:B------:R-:W-:-:S03]  /*0ba0*/  VIADDMNMX R22, R12, R13, R22, PT ;  /* 0x0000000d0c167246 */ /* 0x000fc60003800116 */
[----:B------:R-:W1:Y:S01]  /*0bb0*/  LDS R23, [R7+0x780] ;  /* 0x0007800007177984 */ /* 0x000e620000000800 */
[----:B------:R-:W-:Y:S02]  /*0bc0*/  VIADDMNMX R22, R9, R8, R22, PT ;  /* 0x0000000809167246 */ /* 0x000fe40003800116 */
[-C--:B0-----:R-:W-:Y:S02]  /*0bd0*/  VIADDMNMX R29, R24, R10.reuse, R29, PT ;  /* 0x0000000a181d7246 */ /* 0x081fe4000380011d */
[----:B--2---:R-:W-:Y:S02]  /*0be0*/  VIADDMNMX R22, R11, R10, R22, PT ;  /* 0x0000000a0b167246 */ /* 0x004fe40003800116 */
[----:B-1----:R-:W-:-:S05]  /*0bf0*/  VIADDMNMX R21, R23, R20, R21, PT ;  /* 0x0000001417157246 */ /* 0x002fca0003800115 */
[----:B------:R-:W-:Y:S04]  /*0c00*/  STS [R0+0x80], R21 ;  /* 0x0000801500007388 */ /* 0x000fe80000000800 */
[----:B------:R-:W-:Y:S04]  /*0c10*/  LDS R20, [R6+0x20] ;  /* 0x0000200006147984 */ /* 0x000fe80000000800 */
[----:B------:R-:W0:Y:S04]  /*0c20*/  LDS R23, [R7+0x800] ;  /* 0x0008000007177984 */ /* 0x000e280000000800 */
[----:B------:R-:W-:Y:S04]  /*0c30*/  LDS R14, [R6+0x201c] ;  /* 0x00201c00060e7984 */ /* 0x000fe80000000800 */
[----:B------:R-:W1:Y:S04]  /*0c40*/  LDS R24, [R7+0x700] ;  /* 0x0007000007187984 */ /* 0x000e680000000800 */
[----:B------:R-:W2:Y:S01]  /*0c50*/  LDS R15, [R7+0x780] ;  /* 0x00078000070f7984 */ /* 0x000ea20000000800 */
[----:B0-----:R-:W-:-:S05]  /*0c60*/  VIADDMNMX R23, R23, R20, R27, PT ;  /* 0x0000001417177246 */ /* 0x001fca000380011b */
[----:B------:R-:W-:Y:S01]  /*0c70*/  STS [R0], R23 ;  /* 0x0000001700007388 */ /* 0x000fe20000000800 */
[----:B-1----:R-:W-:-:S03]  /*0c80*/  VIADDMNMX R29, R24, R14, R29, PT ;  /* 0x0000000e181d7246 */ /* 0x002fc6000380011d */
[----:B------:R-:W0:Y:S01]  /*0c90*/  LDS R25, [R7+0x880] ;  /* 0x0008800007197984 */ /* 0x000e220000000800 */
[----:B--2---:R-:W-:Y:S02]  /*0ca0*/  VIADDMNMX R22, R15, R14, R22, PT ;  /* 0x0000000e0f167246 */ /* 0x004fe40003800116 */
[----:B0-----:R-:W-:-:S05]  /*0cb0*/  VIADDMNMX R21, R25, R20, R21, PT ;  /* 0x0000001419157246 */ /* 0x001fca0003800115 */
        /* <DEDUP_REMOVED lines=268> */
[----:B------:R-:W-:Y:S04]  /*1d80*/  LDS R22, [R7+0x1e00] ;  /* 0x001e000007167984 */ /* 0x000fe80000000800 */
[----:B------:R-:W1:Y:S01]  /*1d90*/  LDS R10, [R7+0x1e80] ;  /* 0x001e8000070a7984 */ /* 0x000e620000000800 */
[----:B0-----:R-:W-:-:S05]  /*1da0*/  VIADDMNMX R21, R21, R20, R23, PT ;  /* 0x0000001415157246 */ /* 0x001fca0003800117 */
[----:B------:R-:W-:Y:S04]  /*1db0*/  STS [R0], R21 ;  /* 0x0000001500007388 */ /* 0x000fe80000000800 */
[----:B------:R-:W0:Y:S01]  /*1dc0*/  LDS R23, [R7+0x1f80] ;  /* 0x001f800007177984 */ /* 0x000e220000000800 */
[-C--:B-1----:R-:W-:Y:S02]  /*1dd0*/  VIADDMNMX R8, R10, R25.reuse, R8, PT ;  /* 0x000000190a087246 */ /* 0x082fe40003800108 */
[----:B0-----:R-:W-:Y:S02]  /*1de0*/  VIADDMNMX R27, R23, R20, R27, PT ;  /* 0x00000014171b7246 */ /* 0x001fe4000380011b */
[----:B------:R-:W-:-:S03]  /*1df0*/  VIADDMNMX R23, R22, R25, R24, PT ;  /* 0x0000001916177246 */ /* 0x000fc60003800118 */
[----:B------:R-:W-:Y:S04]  /*1e00*/  STS [R0+0x80], R27 ;  /* 0x0000801b00007388 */ /* 0x000fe80000000800 */
[----:B------:R-:W-:Y:S04]  /*1e10*/  LDS R20, [R6+0x207c] ;  /* 0x00207c0006147984 */ /* 0x000fe80000000800 */
[----:B------:R-:W0:Y:S02]  /*1e20*/  LDS R26, [R7+0x1f00] ;  /* 0x001f0000071a7984 */ /* 0x000e240000000800 */
[----:B0-----:R-:W-:-:S05]  /*1e30*/  VIADDMNMX R23, R26, R20, R23, PT ;  /* 0x000000141a177246 */ /* 0x001fca0003800117 */
[----:B------:R-:W-:Y:S04]  /*1e40*/  STS [R0+0x2000], R23 ;  /* 0x0020001700007388 */ /* 0x000fe80000000800 */
[----:B------:R-:W0:Y:S02]  /*1e50*/  LDS R29, [R7+0x1f80] ;  /* 0x001f8000071d7984 */ /* 0x000e240000000800 */
[----:B0-----:R-:W-:-:S05]  /*1e60*/  VIADDMNMX R29, R29, R20, R8, PT ;  /* 0x000000141d1d7246 */ /* 0x001fca0003800108 */
[----:B------:R-:W-:Y:S04]  /*1e70*/  STS [R0+0x2080], R29 ;  /* 0x0020801d00007388 */ /* 0x000fe80000000800 */
[----:B------:R-:W-:Y:S04]  /*1e80*/  LDS R8, [R6+0x80] ;  /* 0x0000800006087984 */ /* 0x000fe80000000800 */
[----:B------:R-:W0:Y:S02]  /*1e90*/  LDS R9, [R7+0x2000] ;  /* 0x0020000007097984 */ /* 0x000e240000000800 */
[----:B0-----:R-:W-:-:S05]  /*1ea0*/  VIADDMNMX R9, R9, R8, R21, PT ;  /* 0x0000000809097246 */ /* 0x001fca0003800115 */
[----:B------:R-:W-:Y:S04]  /*1eb0*/  STS [R0], R9 ;  /* 0x0000000900007388 */ /* 0x000fe80000000800 */
[----:B------:R-:W0:Y:S02]  /*1ec0*/  LDS R10, [R7+0x2080] ;  /* 0x00208000070a7984 */ /* 0x000e240000000800 */
[----:B0-----:R-:W-:-:S05]  /*1ed0*/  VIADDMNMX R27, R10, R8, R27, PT ;  /* 0x000000080a1b7246 */ /* 0x001fca000380011b */
        /* <DEDUP_REMOVED lines=440> */
[----:B0-----:R-:W-:Y:S01]  /*3a60*/  VIADDMNMX R9, R9, R8, R29, PT ;  /* 0x0000000809097246 */ /* 0x001fe2000380011d */
[----:B------:R-:W-:Y:S06]  /*3a70*/  BRA `(.L_x_4) ;  /* 0x0000003400187947 */ /* 0x000fec0003800000 */
.L_x_3:
[----:B------:R-:W-:Y:S01]  /*3a80*/  LEA R6, R8, UR5, 0x2 ;  /* 0x0000000508067c11 */ /* 0x000fe2000f8e10ff */
[----:B------:R-:W-:Y:S04]  /*3a90*/  LDS R9, [R7] ;  /* 0x0000000007097984 */ /* 0x000fe80000000800 */
[----:B------:R-:W-:Y:S04]  /*3aa0*/  LDS R8, [R0] ;  /* 0x0000000000087984 */ /* 0x000fe80000000800 */
[----:B------:R-:W1:Y:S04]  /*3ab0*/  LDS R10, [R6] ;  /* 0x00000000060a7984 */ /* 0x000e680000000800 */
[----:B0-----:R-:W-:Y:S04]  /*3ac0*/  LDS R11, [R0+0x2000] ;  /* 0x00200000000b7984 */ /* 0x001fe80000000800 */
[----:B------:R-:W-:Y:S04]  /*3ad0*/  LDS R20, [R0+0x80] ;  /* 0x0000800000147984 */ /* 0x000fe80000000800 */
[----:B------:R-:W-:Y:S01]  /*3ae0*/  LDS R24, [R0+0x2080] ;  /* 0x0020800000187984 */ /* 0x000fe20000000800 */
[----:B-1----:R-:W-:-:S05]  /*3af0*/  VIADDMNMX R9, R10, R9, R8, PT ;  /* 0x000000090a097246 */ /* 0x002fca0003800108 */
[----:B------:R-:W-:Y:S04]  /*3b00*/  STS [R0], R9 ;  /* 0x0000000900007388 */ /* 0x000fe80000000800 */
[----:B------:R-:W0:Y:S04]  /*3b10*/  LDS R8, [R7+0x2000] ;  /* 0x0020000007087984 */ /* 0x000e280000000800 */
[----:B------:R-:W-:Y:S01]  /*3b20*/  LDS R18, [R6+0x80] ;  /* 0x0000800006127984 */ /* 0x000fe20000000800 */
[----:B0-----:R-:W-:-:S03]  /*3b30*/  VIADDMNMX R15, R10, R8, R11, PT ;  /* 0x000000080a0f7246 */ /* 0x001fc6000380010b */
[----:B------:R-:W0:Y:S04]  /*3b40*/  LDS R11, [R7] ;  /* 0x00000000070b7984 */ /* 0x000e280000000800 */
[----:B------:R-:W-:Y:S04]  /*3b50*/  STS [R0+0x2000], R15 ;  /* 0x0020000f00007388 */ /* 0x000fe80000000800 */
[----:B------:R-:W-:Y:S04]  /*3b60*/  LDS R8, [R7+0x4] ;  /* 0x0000040007087984 */ /* 0x000fe80000000800 */
[----:B------:R-:W1:Y:S04]  /*3b70*/  LDS R10, [R6+0x100] ;  /* 0x00010000060a7984 */ /* 0x000e680000000800 */
[----:B------:R-:W2:Y:S01]  /*3b80*/  LDS R17, [R7+0x2000] ;  /* 0x0020000007117984 */ /* 0x000ea20000000800 */
[----:B0-----:R-:W-:-:S02]  /*3b90*/  VIADDMNMX R20, R18, R11, R20, PT ;  /* 0x0000000b12147246 */ /* 0x001fc40003800114 */
[----:B-1----:R-:W-:Y:S02]  /*3ba0*/  VIADDMNMX R19, R10, R8, R9, PT ;  /* 0x000000080a137246 */ /* 0x002fe40003800109 */
[----:B--2---:R-:W-:-:S03]  /*3bb0*/  VIADDMNMX R18, R18, R17, R24, PT ;  /* 0x0000001112127246 */ /* 0x004fc60003800118 */
[----:B------:R-:W-:Y:S04]  /*3bc0*/  STS [R0], R19 ;  /* 0x0000001300007388 */ /* 0x000fe80000000800 */
[----:B------:R-:W0:Y:S04]  /*3bd0*/  LDS R8, [R7+0x2004] ;  /* 0x0020040007087984 */ /* 0x000e280000000800 */
[----:B------:R-:W-:Y:S01]  /*3be0*/  LDS R13, [R6+0x180] ;  /* 0x00018000060d7984 */ /* 0x000fe20000000800 */
[----:B0-----:R-:W-:-:S03]  /*3bf0*/  VIADDMNMX R9, R10, R8, R15, PT ;  /* 0x000000080a097246 */ /* 0x001fc6000380010f */
[----:B------:R-:W0:Y:S04]  /*3c00*/  LDS R10, [R7+0x4] ;  /* 0x00000400070a7984 */ /* 0x000e280000000800 */
        /* <DEDUP_REMOVED lines=23> */
[----:B------:R-:W-:Y:S04]  /*3d80*/  LDS R16, [R6+0x380] ;  /* 0x0003800006107984 */ /* 0x000fe80000000800 */
[----:B------:R-:W-:Y:S04]  /*3d90*/  STS [R0+0x2000], R27 ;  /* 0x0020001b00007388 */ /* 0x000fe80000000800 */
[----:B------:R-:W-:Y:S04]  /*3da0*/  LDS R8, [R7+0x10] ;  /* 0x0000100007087984 */ /* 0x000fe80000000800 */
[----:B------:R-:W0:Y:S04]  /*3db0*/  LDS R22, [R6+0x400] ;  /* 0x0004000006167984 */ /* 0x000e280000000800 */
[----:B------:R-:W1:Y:S01]  /*3dc0*/  LDS R21, [R7+0x200c] ;  /* 0x00200c0007157984 */ /* 0x000e620000000800 */
[----:B0-----:R-:W-:-:S02]  /*3dd0*/  VIADDMNMX R25, R22, R8, R9, PT ;  /* 0x0000000816197246 */ /* 0x001fc40003800109 */
[----:B-1----:R-:W-:-:S03]  /*3de0*/  VIADDMNMX R18, R16, R21, R18, PT ;  /* 0x0000001510127246 */ /* 0x002fc60003800112 */
[----:B------:R-:W-:Y:S04]  /*3df0*/  STS [R0], R25 ;  /* 0x0000001900007388 */ /* 0x000fe80000000800 */
[----:B------:R-:W0:Y:S04]  /*3e00*/  LDS R9, [R7+0x2010] ;  /* 0x0020100007097984 */ /* 0x000e280000000800 */
[----:B------:R-:W-:Y:S04]  /*3e10*/  LDS R11, [R7+0x10] ;  /* 0x00001000070b7984 */ /* 0x000fe80000000800 */
[----:B------:R-:W-:Y:S01]  /*3e20*/  LDS R8, [R6+0x480] ;  /* 0x0004800006087984 */ /* 0x000fe20000000800 */
[----:B0-----:R-:W-:-:S05]  /*3e30*/  VIADDMNMX R9, R22, R9, R27, PT ;  /* 0x0000000916097246 */ /* 0x001fca000380011b */
[----:B------:R-:W-:Y:S04]  /*3e40*/  STS [R0+0x2000], R9 ;  /* 0x0020000900007388 */ /* 0x000fe80000000800 */
[----:B------:R-:W-:Y:S04]  /*3e50*/  LDS R26, [R7+0x14] ;  /* 0x00001400071a7984 */ /* 0x000fe80000000800 */
[----:B------:R-:W0:Y:S04]  /*3e60*/  LDS R22, [R6+0x500] ;  /* 0x0005000006167984 */ /* 0x000e280000000800 */
[----:B------:R-:W-:Y:S01]  /*3e70*/  LDS R17, [R7+0x2010] ;  /* 0x0020100007117984 */ /* 0x000fe20000000800 */
[----:B0-----:R-:W-:-:S05]  /*3e80*/  VIADDMNMX R25, R22, R26, R25, PT ;  /* 0x0000001a16197246 */ /* 0x001fca0003800119 */
        /* <DEDUP_REMOVED lines=8> */
[----:B------:R-:W-:Y:S01]  /*3f10*/  LDS R13, [R7+0x2014] ;  /* 0x00201400070d7984 */ /* 0x000fe20000000800 */
[----:B0-----:R-:W-:-:S05]  /*3f20*/  VIADDMNMX R29, R22, R29, R25, PT ;  /* 0x0000001d161d7246 */ /* 0x001fca0003800119 */
        /* <DEDUP_REMOVED lines=13> */
[----:B0-----:R-:W-:Y:S02]  /*4000*/  VIADDMNMX R23, R24, R23, R25, PT ;  /* 0x0000001718177246 */ /* 0x001fe40003800119 */
[----:B------:R-:W-:-:S02]  /*4010*/  VIADDMNMX R24, R16, R19, R20, PT ;  /* 0x0000001310187246 */ /* 0x000fc40003800114 */
        /* <DEDUP_REMOVED lines=11> */
[----:B------:R-:W0:Y:S01]  /*40d0*/  LDS R11, [R6+0x880] ;  /* 0x00088000060b7984 */ /* 0x000e220000000800 */
[----:B------:R-:W-:Y:S02]  /*40e0*/  VIADDMNMX R24, R8, R17, R18, PT ;  /* 0x0000001108187246 */ /* 0x000fe40003800112 */
[C---:B------:R-:W-:Y:S01]  /*40f0*/  VIADDMNMX R26, R10.reuse, R9, R26, PT ;  /* 0x000000090a1a7246 */ /* 0x040fe2000380011a */
[----:B------:R-:W-:Y:S01]  /*4100*/  STS [R0+0x2000], R21 ;  /* 0x0020001500007388 */ /* 0x000fe20000000800 */
[----:B------:R-:W-:Y:S02]  /*4110*/  VIADDMNMX R24, R10, R13, R24, PT ;  /* 0x0000000d0a187246 */ /* 0x000fe40003800118 */
[C---:B------:R-:W-:Y:S01]  /*4120*/  VIADDMNMX R26, R15.reuse, R12, R26, PT ;  /* 0x0000000c0f1a7246 */ /* 0x040fe2000380011a */
[----:B------:R-:W-:Y:S01]  /*4130*/  LDS R23, [R7+0x24] ;  /* 0x0000240007177984 */ /* 0x000fe20000000800 */
[----:B------:R-:W-:Y:S02]  /*4140*/  VIADDMNMX R22, R15, R22, R24, PT ;  /* 0x000000160f167246 */ /* 0x000fe40003800118 */
[C---:B------:R-:W-:Y:S01]  /*4150*/  VIADDMNMX R26, R19.reuse, R14, R26, PT ;  /* 0x0000000e131a7246 */ /* 0x040fe2000380011a */
[----:B------:R-:W1:Y:S01]  /*4160*/  LDS R28, [R6+0x900] ;  /* 0x00090000061c7984 */ /* 0x000e620000000800 */
[----:B------:R-:W-:-:S03]  /*4170*/  VIADDMNMX R20, R19, R20, R22, PT ;  /* 0x0000001413147246 */ /* 0x000fc60003800116 */
[----:B------:R-:W2:Y:S01]  /*4180*/  LDS R18, [R7+0x2020] ;  /* 0x0020200007127984 */ /* 0x000ea20000000800 */
[C---:B0-----:R-:W-:Y:S02]  /*4190*/  VIADDMNMX R26, R11.reuse, R16, R26, PT ;  /* 0x000000100b1a7246 */ /* 0x041fe4000380011a */
[----:B-1----:R-:W-:Y:S02]  /*41a0*/  VIADDMNMX R23, R28, R23, R25, PT ;  /* 0x000000171c177246 */ /* 0x002fe40003800119 */
[----:B--2---:R-:W-:-:S03]  /*41b0*/  VIADDMNMX R18, R11, R18, R20, PT ;  /* 0x000000120b127246 */ /* 0x004fc60003800114 */
[----:B------:R-:W-:Y:S04]  /*41c0*/  STS [R0], R23 ;  /* 0x0000001700007388 */ /* 0x000fe80000000800 */
[----:B------:R-:W0:Y:S04]  /*41d0*/  LDS R17, [R7+0x2024] ;  /* 0x0020240007117984 */ /* 0x000e280000000800 */
[----:B------:R-:W-:Y:S04]  /*41e0*/  LDS R8, [R7+0x24] ;  /* 0x0000240007087984 */ /* 0x000fe80000000800 */
[----:B------:R-:W1:Y:S01]  /*41f0*/  LDS R9, [R6+0x980] ;  /* 0x0009800006097984 */ /* 0x000e620000000800 */
[----:B0-----:R-:W-:-:S05]  /*4200*/  VIADDMNMX R17, R28, R17, R21, PT ;  /* 0x000000111c117246 */ /* 0x001fca0003800115 */
[----:B------:R-:W-:Y:S01]  /*4210*/  STS [R0+0x2000], R17 ;  /* 0x0020001100007388 */ /* 0x000fe20000000800 */
[----:B-1----:R-:W-:-:S03]  /*4220*/  VIADDMNMX R26, R9, R8, R26, PT ;  /* 0x00000008091a7246 */ /* 0x002fc6000380011a */
[----:B------:R-:W-:Y:S04]  /*4230*/  LDS R21, [R7+0x28] ;  /* 0x0000280007157984 */ /* 0x000fe80000000800 */
[----:B------:R-:W0:Y:S04]  /*4240*/  LDS R28, [R6+0xa00] ;  /* 0x000a0000061c7984 */ /* 0x000e280000000800 */
[----:B------:R-:W1:Y:S01]  /*4250*/  LDS R10, [R7+0x2024] ;  /* 0x00202400070a7984 */ /* 0x000e620000000800 */
[----:B0-----:R-:W-:Y:S02]  /*4260*/  VIADDMNMX R21, R28, R21, R23, PT ;  /* 0x000000151c157246 */ /* 0x001fe40003800117 */
[----:B-1----:R-:W-:-:S03]  /*4270*/  VIADDMNMX R18, R9, R10, R18, PT ;  /* 0x0000000a09127246 */ /* 0x002fc60003800112 */
        /* <DEDUP_REMOVED lines=32> */
[----:B------:R-:W0:Y:S02]  /*4480*/  LDS R22, [R6+0xd00] ;  /* 0x000d000006167984 */ /* 0x000e240000000800 */
[----:B0-----:R-:W-:Y:S02]  /*4490*/  VIADDMNMX R27, R22, R27, R23, PT ;  /* 0x0000001b161b7246 */ /* 0x001fe40003800117 */
[----:B------:R-:W0:Y:S04]  /*44a0*/  LDS R23, [R7+0x2030] ;  /* 0x0020300007177984 */ /* 0x000e280000000800 */
[----:B------:R-:W-:Y:S04]  /*44b0*/  STS [R0], R27 ;  /* 0x0000001b00007388 */ /* 0x000fe80000000800 */
[----:B------:R-:W1:Y:S04]  /*44c0*/  LDS R29, [R7+0x2034] ;  /* 0x00203400071d7984 */ /* 0x000e680000000800 */
[----:B------:R-:W-:Y:S04]  /*44d0*/  LDS R11, [R7+0x34] ;  /* 0x00003400070b7984 */ /* 0x000fe80000000800 */
[----:B------:R-:W2:Y:S01]  /*44e0*/  LDS R8, [R6+0xd80] ;  /* 0x000d800006087984 */ /* 0x000ea20000000800 */
[----:B0-----:R-:W-:-:S02]  /*44f0*/  VIADDMNMX R18, R16, R23, R18, PT ;  /* 0x0000001710127246 */ /* 0x001fc40003800112 */
[----:B-1----:R-:W-:-:S05]  /*4500*/  VIADDMNMX R29, R22, R29, R25, PT ;  /* 0x0000001d161d7246 */ /* 0x002fca0003800119 */
[----:B------:R-:W-:Y:S01]  /*4510*/  STS [R0+0x2000], R29 ;  /* 0x0020001d00007388 */ /* 0x000fe20000000800 */
[----:B--2---:R-:W-:-:S03]  /*4520*/  VIADDMNMX R26, R8, R11, R26, PT ;  /* 0x0000000b081a7246 */ /* 0x004fc6000380011a */
[----:B------:R-:W-:Y:S04]  /*4530*/  LDS R25, [R7+0x38] ;  /* 0x0000380007197984 */ /* 0x000fe80000000800 */
[----:B------:R-:W0:Y:S04]  /*4540*/  LDS R20, [R6+0xe00] ;  /* 0x000e000006147984 */ /* 0x000e280000000800 */
[----:B------:R-:W-:Y:S01]  /*4550*/  LDS R9, [R7+0x2034] ;  /* 0x0020340007097984 */ /* 0x000fe20000000800 */
[----:B0-----:R-:W-:-:S05]  /*4560*/  VIADDMNMX R25, R20, R25, R27, PT ;  /* 0x0000001914197246 */ /* 0x001fca000380011b */
        /* <DEDUP_REMOVED lines=35> */
[----:B0-----:R-:W-:-:S02]  /*47a0*/  VIADDMNMX R27, R20, R27, R29, PT ;  /* 0x0000001b141b7246 */ /* 0x001fc4000380011d */
[----:B------:R-:W-:-:S03]  /*47b0*/  VIADDMNMX R20, R8, R9, R18, PT ;  /* 0x0000000908147246 */ /* 0x000fc60003800112 */
[----:B------:R-:W-:Y:S01]  /*47c0*/  STS [R0+0x2000], R27 ;  /* 0x0020001b00007388 */ /* 0x000fe20000000800 */
[----:B------:R-:W-:-:S03]  /*47d0*/  VIADDMNMX R15, R10, R15, R20, PT ;  /* 0x0000000f0a0f7246 */ /* 0x000fc60003800114 */
[----:B------:R-:W-:Y:S01]  /*47e0*/  LDS R29, [R7+0x48] ;  /* 0x00004800071d7984 */ /* 0x000fe20000000800 */
[----:B------:R-:W-:-:S03]  /*47f0*/  VIADDMNMX R24, R12, R19, R15, PT ;  /* 0x000000130c187246 */ /* 0x000fc6000380010f */
[----:B------:R-:W0:Y:S01]  /*4800*/  LDS R22, [R6+0x1200] ;  /* 0x0012000006167984 */ /* 0x000e220000000800 */
[----:B------:R-:W-:-:S03]  /*4810*/  VIADDMNMX R24, R14, R23, R24, PT ;  /* 0x000000170e187246 */ /* 0x000fc60003800118 */
[----:B------:R-:W1:Y:S01]  /*4820*/  LDS R8, [R7+0x2044] ;  /* 0x0020440007087984 */ /* 0x000e620000000800 */
[----:B0-----:R-:W-:Y:S02]  /*4830*/  VIADDMNMX R29, R22, R29, R25, PT ;  /* 0x0000001d161d7246 */ /* 0x001fe40003800119 */
        /* <DEDUP_REMOVED lines=14> */
[----:B------:R-:W-:Y:S01]  /*4920*/  LDS R20, [R7+0x4c] ;  /* 0x00004c0007147984 */ /* 0x000fe20000000800 */
[----:B0-----:R-:W-:Y:S02]  /*4930*/  VIADDMNMX R29, R22, R29, R25, PT ;  /* 0x0000001d161d7246 */ /* 0x001fe40003800119 */
[----:B------:R-:W-:-:S02]  /*4940*/  VIADDMNMX R22, R12, R17, R13, PT ;  /* 0x000000110c167246 */ /* 0x000fc4000380010d */
[----:B------:R-:W-:Y:S02]  /*4950*/  LDS R13, [R6+0x1380] ;  /* 0x00138000060d7984 */ /* 0x000fe40000000800 */
[----:B------:R-:W-:Y:S02]  /*4960*/  VIADDMNMX R25, R14, R21, R22, PT ;  /* 0x000000150e197246 */ /* 0x000fe40003800116 */
        /* <DEDUP_REMOVED lines=22> */
[----:B------:R-:W0:Y:S02]  /*4ad0*/  LDS R16, [R6+0x1580] ;  /* 0x0015800006107984 */ /* 0x000e240000000800 */
[----:B------:R-:W-:Y:S02]  /*4ae0*/  VIADDMNMX R18, R9, R18, R26, PT ;  /* 0x0000001209127246 */ /* 0x000fe4000380011a */
[----:B------:R-:W-:Y:S02]  /*4af0*/  STS [R0+0x2000], R23 ;  /* 0x0020001700007388 */ /* 0x000fe40000000800 */
[----:B------:R-:W-:Y:S02]  /*4b00*/  VIADDMNMX R18, R13, R20, R18, PT ;  /* 0x000000140d127246 */ /* 0x000fe40003800112 */
[----:B------:R-:W-:Y:S02]  /*4b10*/  LDS R25, [R7+0x58] ;  /* 0x0000580007197984 */ /* 0x000fe40000000800 */
[----:B------:R-:W-:-:S02]  /*4b20*/  VIADDMNMX R18, R15, R22, R18, PT ;  /* 0x000000160f127246 */ /* 0x000fc40003800112 */
[----:B------:R-:W1:Y:S04]  /*4b30*/  LDS R28, [R6+0x1600] ;  /* 0x00160000061c7984 */ /* 0x000e680000000800 */
[----:B------:R-:W2:Y:S01]  /*4b40*/  LDS R11, [R7+0x2054] ;  /* 0x00205400070b7984 */ /* 0x000ea20000000800 */
[----:B0-----:R-:W-:Y:S02]  /*4b50*/  VIADDMNMX R18, R16, R17, R18, PT ;  /* 0x0000001110127246 */ /* 0x001fe40003800112 */
        /* <DEDUP_REMOVED lines=105> */
[----:B------:R-:W1:Y:S01]  /*51f0*/  LDS R22, [R6+0x1f00] ;  /* 0x001f000006167984 */ /* 0x000e620000000800 */
[----:B0-----:R-:W-:-:S03]  /*5200*/  VIADDMNMX R21, R9, R20, R16, PT ;  /* 0x0000001409157246 */ /* 0x001fc60003800110 */
[----:B------:R-:W0:Y:S01]  /*5210*/  LDS R20, [R7+0x2078] ;  /* 0x0020780007147984 */ /* 0x000e220000000800 */
[----:B-1----:R-:W-:-:S05]  /*5220*/  VIADDMNMX R27, R22, R24, R27, PT ;  /* 0x00000018161b7246 */ /* 0x002fca000380011b */
[----:B------:R-:W-:Y:S04]  /*5230*/  STS [R0], R27 ;  /* 0x0000001b00007388 */ /* 0x000fe80000000800 */
[----:B------:R-:W-:Y:S04]  /*5240*/  LDS R24, [R7+0x7c] ;  /* 0x00007c0007187984 */ /* 0x000fe80000000800 */
[----:B------:R-:W1:Y:S01]  /*5250*/  LDS R16, [R6+0x1f80] ;  /* 0x001f800006107984 */ /* 0x000e620000000800 */
[----:B0-----:R-:W-:Y:S02]  /*5260*/  VIADDMNMX R8, R9, R20, R8, PT ;  /* 0x0000001409087246 */ /* 0x001fe40003800108 */
[----:B-1----:R-:W-:-:S05]  /*5270*/  VIADDMNMX R21, R16, R24, R21, PT ;  /* 0x0000001810157246 */ /* 0x002fca0003800115 */
[----:B------:R-:W-:Y:S04]  /*5280*/  STS [R0+0x80], R21 ;  /* 0x0000801500007388 */ /* 0x000fe80000000800 */
        /* <DEDUP_REMOVED lines=10> */
[----:B------:R-:W-:Y:S04]  /*5330*/  LDS R8, [R7+0x80] ;  /* 0x0000800007087984 */ /* 0x000fe80000000800 */
[----:B------:R-:W0:Y:S02]  /*5340*/  LDS R12, [R6+0x2080] ;  /* 0x00208000060c7984 */ /* 0x000e240000000800 */
[----:B0-----:R-:W-:-:S05]  /*5350*/  VIADDMNMX R21, R12, R8, R21, PT ;  /* 0x000000080c157246 */ /* 0x001fca0003800115 */
        /* <DEDUP_REMOVED lines=439> */
[----:B0-----:R-:W-:-:S07]  /*6ed0*/  VIADDMNMX R9, R12, R8, R9, PT ;  /* 0x000000080c097246 */ /* 0x001fce0003800109 */
.L_x_4:
[----:B------:R-:W-:Y:S04]  /*6ee0*/  STG.E desc[UR8][R2.64], R11 ;  /* 0x0000000b02007986 */ /* 0x000fe8000c101908 */
[----:B------:R-:W-:Y:S04]  /*6ef0*/  STG.E desc[UR8][R2.64+0x80], R27 ;  /* 0x0000801b02007986 */ /* 0x000fe8000c101908 */
[----:B------:R-:W-:Y:S04]  /*6f00*/  STS [R0+0x2080], R9 ;  /* 0x0020800900007388 */ /* 0x000fe80000000800 */
[----:B------:R-:W-:Y:S04]  /*6f10*/  STG.E desc[UR8][R4.64], R23 ;  /* 0x0000001704007986 */ /* 0x000fe8000c101908 */
[----:B------:R-:W-:Y:S01]  /*6f20*/  STG.E desc[UR8][R4.64+0x80], R9 ;  /* 0x0000800904007986 */ /* 0x000fe2000c101908 */
[----:B------:R-:W-:Y:S05]  /*6f30*/  EXIT ;  /* 0x000000000000794d */ /* 0x000fea0003800000 */
.L_x_5:
        /* <DEDUP_REMOVED lines=12> */
.L_x_9:


//--------------------- .text._Z7phase_1Piiii     --------------------------
	.section	.text._Z7phase_1Piiii,"ax",@progbits
	.align	128
        .global         _Z7phase_1Piiii
        .type           _Z7phase_1Piiii,@function
        .size           _Z7phase_1Piiii,(.L_x_10 - _Z7phase_1Piiii)
        .other          _Z7phase_1Piiii,@"STO_CUDA_ENTRY STV_DEFAULT"
_Z7phase_1Piiii:
.text._Z7phase_1Piiii:
[----:B------:R-:W-:Y:S01]  /*0000*/  LDC R1, c[0x0][0x37c] ;  /* 0x0000df00ff017b82 */ /* 0x000fe20000000800 */
[----:B------:R-:W0:Y:S07]  /*0010*/  S2R R6, SR_TID.Y ;  /* 0x0000000000067919 */ /* 0x000e2e0000002200 */
[----:B------:R-:W0:Y:S01]  /*0020*/  LDC R3, c[0x0][0x388] ;  /* 0x0000e200ff037b82 */ /* 0x000e220000000800 */
[----:B------:R-:W1:Y:S01]  /*0030*/  LDCU.64 UR6, c[0x0][0x358] ;  /* 0x00006b00ff0677ac */ /* 0x000e620008000a00 */
[----:B------:R-:W2:Y:S06]  /*0040*/  S2R R8, SR_TID.X ;  /* 0x0000000000087919 */ /* 0x000eac0000002100 */
[----:B------:R-:W3:Y:S08]  /*0050*/  LDC R2, c[0x0][0x390] ;  /* 0x0000e400ff027b82 */ /* 0x000ef00000000800 */
[----:B------:R-:W4:Y:S01]  /*0060*/  LDC.64 R4, c[0x0][0x380] ;  /* 0x0000e000ff047b82 */ /* 0x000f220000000a00 */
[----:B0-----:R-:W-:-:S02]  /*0070*/  IMAD R0, R3, 0x40, R6 ;  /* 0x0000004003007824 */ /* 0x001fc400078e0206 */
[----:B--2---:R-:W-:-:S04]  /*0080*/  IMAD R3, R3, 0x40, R8 ;  /* 0x0000004003037824 */ /* 0x004fc800078e0208 */
[----:B---3--:R-:W-:-:S04]  /*0090*/  IMAD R3, R0, R2, R3 ;  /* 0x0000000200037224 */ /* 0x008fc800078e0203 */
[----:B------:R-:W-:Y:S02]  /*00a0*/  IMAD R7, R2, 0x20, R3 ;  /* 0x0000002002077824 */ /* 0x000fe400078e0203 */
[----:B----4-:R-:W-:-:S04]  /*00b0*/  IMAD.WIDE R2, R3, 0x4, R4 ;  /* 0x0000000403027825 */ /* 0x010fc800078e0204 */
[----:B------:R-:W-:Y:S01]  /*00c0*/  IMAD.WIDE R4, R7, 0x4, R4 ;  /* 0x0000000407047825 */ /* 0x000fe200078e0204 */
[----:B-1----:R-:W2:Y:S04]  /*00d0*/  LDG.E R9, desc[UR6][R2.64] ;  /* 0x0000000602097981 */ /* 0x002ea8000c1e1900 */
[----:B------:R-:W3:Y:S04]  /*00e0*/  LDG.E R11, desc[UR6][R2.64+0x80] ;  /* 0x00008006020b7981 */ /* 0x000ee8000c1e1900 */
[----:B------:R-:W4:Y:S04]  /*00f0*/  LDG.E R13, desc[UR6][R4.64] ;  /* 0x00000006040d7981 */ /* 0x000f28000c1e1900 */
[----:B------:R-:W5:Y:S01]  /*0100*/  LDG.E R15, desc[UR6][R4.64+0x80] ;  /* 0x00008006040f7981 */ /* 0x000f62000c1e1900 */
[----:B------:R-:W0:Y:S01]  /*0110*/  S2UR UR5, SR_CgaCtaId ;  /* 0x00000000000579c3 */ /* 0x000e220000008800 */
[----:B------:R-:W-:-:S02]  /*0120*/  UMOV UR4, 0x400 ;  /* 0x0000040000047882 */ /* 0x000fc40000000000 */
[----:B0-----:R-:W-:-:S06]  /*0130*/  ULEA UR4, UR5, UR4, 0x18 ;  /* 0x0000000405047291 */ /* 0x001fcc000f8ec0ff */
[----:B------:R-:W-:Y:S02]  /*0140*/  LEA R7, R6, UR4, 0x8 ;  /* 0x0000000406077c11 */ /* 0x000fe4000f8e40ff */
[C---:B------:R-:W-:Y:S01]  /*0150*/  LEA R6, R8.reuse, UR4, 0x2 ;  /* 0x0000000408067c11 */ /* 0x040fe2000f8e10ff */
[----:B------:R-:W-:Y:S02]  /*0160*/  UMOV UR4, 0x200 ;  /* 0x0000020000047882 */ /* 0x000fe40000000000 */
[----:B------:R-:W-:Y:S02]  /*0170*/  IMAD R0, R8, 0x4, R7 ;  /* 0x0000000408007824 */ /* 0x000fe400078e0207 */
[----:B------:R-:W-:Y:S02]  /*0180*/  VIADD R6, R6, 0x200 ;  /* 0x0000020006067836 */ /* 0x000fe40000000000 */
[----:B------:R-:W-:Y:S01]  /*0190*/  VIADD R7, R7, 0x2000 ;  /* 0x0000200007077836 */ /* 0x000fe20000000000 */
[----:B--2---:R0:W-:Y:S04]  /*01a0*/  STS [R0], R9 ;  /* 0x0000000900007388 */ /* 0x0041e80000000800 */
[----:B---3--:R0:W-:Y:S04]  /*01b0*/  STS [R0+0x80], R11 ;  /* 0x0000800b00007388 */ /* 0x0081e80000000800 */
[----:B----4-:R0:W-:Y:S04]  /*01c0*/  STS [R0+0x2000], R13 ;  /* 0x0020000d00007388 */ /* 0x0101e80000000800 */
[----:B-----5:R0:W-:Y:S01]  /*01d0*/  STS [R0+0x2080], R15 ;  /* 0x0020800f00007388 */ /* 0x0201e20000000800 */
[----:B------:R-:W-:Y:S06]  /*01e0*/  BAR.SYNC.DEFER_BLOCKING 0x0 ;  /* 0x0000000000007b1d */ /* 0x000fec0000010000 */
.L_x_6:
[----:B------:R-:W-:Y:S01]  /*01f0*/  LDS R8, [R0] ;  /* 0x0000000000087984 */ /* 0x000fe20000000800 */
[----:B------:R-:W-:-:S03]  /*0200*/  UIADD3 UR4, UPT, UPT, UR4, 0x400, URZ ;  /* 0x0000040004047890 */ /* 0x000fc6000fffe0ff */
[----:B01----:R-:W-:Y:S01]  /*0210*/  LDS R9, [R7+-0x2000] ;  /* 0xffe0000007097984 */ /* 0x003fe20000000800 */
[----:B------:R-:W-:-:S03]  /*0220*/  UISETP.NE.AND UP0, UPT, UR4, 0x4200, UPT ;  /* 0x000042000400788c */ /* 0x000fc6000bf05270 */
[----:B------:R-:W0:Y:S02]  /*0230*/  LDS R10, [R6+-0x200] ;  /* 0xfffe0000060a7984 */ /* 0x000e240000000800 */
[----:B0-----:R-:W-:Y:S02]  /*0240*/  VIADDMNMX R9, R10, R9, R8, PT ;  /* 0x000000090a097246 */ /* 0x001fe40003800108 */
[----:B------:R-:W-:Y:S04]  /*0250*/  LDS R8, [R0+0x80] ;  /* 0x0000800000087984 */ /* 0x000fe80000000800 */
[----:B------:R-:W-:Y:S04]  /*0260*/  STS [R0], R9 ;  /* 0x0000000900007388 */ /* 0x000fe80000000800 */
[----:B------:R-:W-:Y:S04]  /*0270*/  LDS R11, [R7+-0x2000] ;  /* 0xffe00000070b7984 */ /* 0x000fe80000000800 */
[----:B------:R-:W0:Y:S02]  /*0280*/  LDS R10, [R6+-0x180] ;  /* 0xfffe8000060a7984 */ /* 0x000e240000000800 */
[----:B0-----:R-:W-:-:S02]  /*0290*/  VIADDMNMX R11, R10, R11, R8, PT ;  /* 0x0000000b0a0b7246 */ /* 0x001fc40003800108 */
[----:B------:R-:W-:Y:S04]  /*02a0*/  LDS R8, [R0+0x2000] ;  /* 0x0020000000087984 */ /* 0x000fe80000000800 */
[----:B------:R-:W-:Y:S04]  /*02b0*/  STS [R0+0x80], R11 ;  /* 0x0000800b00007388 */ /* 0x000fe80000000800 */
[----:B------:R-:W-:Y:S04]  /*02c0*/  LDS R13, [R7] ;  /* 0x00000000070d7984 */ /* 0x000fe80000000800 */
[----:B------:R-:W0:Y:S02]  /*02d0*/  LDS R10, [R6+-0x200] ;  /* 0xfffe0000060a7984 */ /* 0x000e240000000800 */
[----:B0-----:R-:W-:-:S02]  /*02e0*/  VIADDMNMX R13, R10, R13, R8, PT ;  /* 0x0000000d0a0d7246 */ /* 0x001fc40003800108 */
[----:B------:R-:W-:Y:S04]  /*02f0*/  LDS R8, [R0+0x2080] ;  /* 0x0020800000087984 */ /* 0x000fe80000000800 */
[----:B------:R-:W-:Y:S04]  /*0300*/  STS [R0+0x2000], R13 ;  /* 0x0020000d00007388 */ /* 0x000fe80000000800 */
[----:B------:R-:W-:Y:S04]  /*0310*/  LDS R9, [R7] ;  /* 0x0000000007097984 */ /* 0x000fe80000000800 */
[----:B------:R-:W0:Y:S02]  /*0320*/  LDS R10, [R6+-0x180] ;  /* 0xfffe8000060a7984 */ /* 0x000e240000000800 */
[----:B0-----:R-:W-:-:S05]  /*0330*/  VIADDMNMX R9, R10, R9, R8, PT ;  /* 0x000000090a097246 */ /* 0x001fca0003800108 */
[----:B------:R-:W-:Y:S01]  /*0340*/  STS [R0+0x2080], R9 ;  /* 0x0020800900007388 */ /* 0x000fe20000000800 */
[----:B------:R-:W-:Y:S06]  /*0350*/  BAR.SYNC.DEFER_BLOCKING 0x0 ;  /* 0x0000000000007b1d */ /* 0x000fec0000010000 */
[----:B------:R-:W-:Y:S04]  /*0360*/  LDS R8, [R0] ;  /* 0x0000000000087984 */ /* 0x000fe80000000800 */
[----:B------:R-:W-:Y:S04]  /*0370*/  LDS R11, [R7+-0x1ffc] ;  /* 0xffe00400070b7984 */ /* 0x000fe80000000800 */
[----:B------:R-:W0:Y:S02]  /*0380*/  LDS R10, [R6+-0x100] ;  /* 0xffff0000060a7984 */ /* 0x000e240000000800 */
[----:B0-----:R-:W-:-:S02]  /*0390*/  VIADDMNMX R11, R10, R11, R8, PT ;  /* 0x0000000b0a0b7246 */ /* 0x001fc40003800108 */
[----:B------:R-:W-:Y:S04]  /*03a0*/  LDS R8, [R0+0x80] ;  /* 0x0000800000087984 */ /* 0x000fe80000000800 */
[----:B------:R-:W-:Y:S04]  /*03b0*/  STS [R0], R11 ;  /* 0x0000000b00007388 */ /* 0x000fe80000000800 */
[----:B------:R-:W-:Y:S04]  /*03c0*/  LDS R13, [R7+-0x1ffc] ;  /* 0xffe00400070d7984 */ /* 0x000fe80000000800 */
[----:B------:R-:W0:Y:S02]  /*03d0*/  LDS R10, [R6+-0x80] ;  /* 0xffff8000060a7984 */ /* 0x000e240000000800 */
[----:B0-----:R-:W-:-:S02]  /*03e0*/  VIADDMNMX R13, R10, R13, R8, PT ;  /* 0x0000000d0a0d7246 */ /* 0x001fc40003800108 */
[----:B------:R-:W-:Y:S04]  /*03f0*/  LDS R8, [R0+0x2000] ;  /* 0x0020000000087984 */ /* 0x000fe80000000800 */
[----:B------:R-:W-:Y:S04]  /*0400*/  STS [R0+0x80], R13 ;  /* 0x0000800d00007388 */ /* 0x000fe80000000800 */
[----:B------:R-:W-:Y:S04]  /*0410*/  LDS R9, [R7+0x4] ;  /* 0x0000040007097984 */ /* 0x000fe80000000800 */
[----:B------:R-:W0:Y:S02]  /*0420*/  LDS R10, [R6+-0x100] ;  /* 0xffff0000060a7984 */ /* 0x000e240000000800 */
[----:B0-----:R-:W-:-:S02]  /*0430*/  VIADDMNMX R9, R10, R9, R8, PT ;  /* 0x000000090a097246 */ /* 0x001fc40003800108 */
[----:B------:R-:W-:Y:S04]  /*0440*/  LDS R8, [R0+0x2080] ;  /* 0x0020800000087984 */ /* 0x000fe80000000800 */
[----:B------:R-:W-:Y:S04]  /*0450*/  STS [R0+0x2000], R9 ;  /* 0x0020000900007388 */ /* 0x000fe80000000800 */
[----:B------:R-:W-:Y:S04]  /*0460*/  LDS R11, [R7+0x4] ;  /* 0x00000400070b7984 */ /* 0x000fe80000000800 */
[----:B------:R-:W0:Y:S02]  /*0470*/  LDS R10, [R6+-0x80] ;  /* 0xffff8000060a7984 */ /* 0x000e240000000800 */
[----:B0-----:R-:W-:-:S05]  /*0480*/  VIADDMNMX R11, R10, R11, R8, PT ;  /* 0x0000000b0a0b7246 */ /* 0x001fca0003800108 */
[----:B------:R-:W-:Y:S01]  /*0490*/  STS [R0+0x2080], R11 ;  /* 0x0020800b00007388 */ /* 0x000fe20000000800 */
[----:B------:R-:W-:Y:S06]  /*04a0*/  BAR.SYNC.DEFER_BLOCKING 0x0 ;  /* 0x0000000000007b1d */ /* 0x000fec0000010000 */
[----:B------:R-:W-:Y:S04]  /*04b0*/  LDS R8, [R0] ;  /* 0x0000000000087984 */ /* 0x000fe80000000800 */
[----:B------:R-:W-:Y:S04]  /*04c0*/  LDS R13, [R7+-0x1ff8] ;  /* 0xffe00800070d7984 */ /* 0x000fe80000000800 */
[----:B------:R-:W0:Y:S02]  /*04d0*/  LDS R10, [R6] ;  /* 0x00000000060a7984 */ /* 0x000e240000000800 */
[----:B0-----:R-:W-:-:S02]  /*04e0*/  VIADDMNMX R13, R10, R13, R8, PT ;  /* 0x0000000d0a0d7246 */ /* 0x001fc40003800108 */
[----:B------:R-:W-:Y:S04]  /*04f0*/  LDS R8, [R0+0x80] ;  /* 0x0000800000087984 */ /* 0x000fe80000000800 */
[----:B------:R-:W-:Y:S04]  /*0500*/  STS [R0], R13 ;  /* 0x0000000d00007388 */ /* 0x000fe80000000800 */
[----:B------:R-:W-:Y:S04]  /*0510*/  LDS R9, [R7+-0x1ff8] ;  /* 0xffe0080007097984 */ /* 0x000fe80000000800 */
[----:B------:R-:W0:Y:S02]  /*0520*/  LDS R10, [R6+0x80] ;  /* 0x00008000060a7984 */ /* 0x000e240000000800 */
[----:B0-----:R-:W-:-:S02]  /*0530*/  VIADDMNMX R9, R10, R9, R8, PT ;  /* 0x000000090a097246 */ /* 0x001fc40003800108 */
[----:B------:R-:W-:Y:S04]  /*0540*/  LDS R8, [R0+0x2000] ;  /* 0x0020000000087984 */ /* 0x000fe80000000800 */
[----:B------:R-:W-:Y:S04]  /*0550*/  STS [R0+0x80], R9 ;  /* 0x0000800900007388 */ /* 0x000fe80000000800 */
[----:B------:R-:W-:Y:S04]  /*0560*/  LDS R11, [R7+0x8] ;  /* 0x00000800070b7984 */ /* 0x000fe80000000800 */
[----:B------:R-:W0:Y:S02]  /*0570*/  LDS R10, [R6] ;  /* 0x00000000060a7984 */ /* 0x000e240000000800 */
[----:B0-----:R-:W-:-:S02]  /*0580*/  VIADDMNMX R11, R10, R11, R8, PT ;  /* 0x0000000b0a0b7246 */ /* 0x001fc40003800108 */
[----:B------:R-:W-:Y:S04]  /*0590*/  LDS R8, [R0+0x2080] ;  /* 0x0020800000087984 */ /* 0x000fe80000000800 */
[----:B------:R-:W-:Y:S04]  /*05a0*/  STS [R0+0x2000], R11 ;  /* 0x0020000b00007388 */ /* 0x000fe80000000800 */
[----:B------:R-:W-:Y:S04]  /*05b0*/  LDS R13, [R7+0x8] ;  /* 0x00000800070d7984 */ /* 0x000fe80000000800 */
[----:B------:R-:W0:Y:S02]  /*05c0*/  LDS R10, [R6+0x80] ;  /* 0x00008000060a7984 */ /* 0x000e240000000800 */
[----:B0-----:R-:W-:-:S05]  /*05d0*/  VIADDMNMX R13, R10, R13, R8, PT ;  /* 0x0000000d0a0d7246 */ /* 0x001fca0003800108 */
[----:B------:R-:W-:Y:S01]  /*05e0*/  STS [R0+0x2080], R13 ;  /* 0x0020800d00007388 */ /* 0x000fe20000000800 */
[----:B------:R-:W-:Y:S06]  /*05f0*/  BAR.SYNC.DEFER_BLOCKING 0x0 ;  /* 0x0000000000007b1d */ /* 0x000fec0000010000 */
[----:B------:R-:W-:Y:S04]  /*0600*/  LDS R8, [R0] ;  /* 0x0000000000087984 */ /* 0x000fe80000000800 */
[----:B------:R-:W-:Y:S04]  /*0610*/  LDS R9, [R7+-0x1ff4] ;  /* 0xffe00c0007097984 */ /* 0x000fe80000000800 */
[----:B------:R-:W0:Y:S02]  /*0620*/  LDS R10, [R6+0x100] ;  /* 0x00010000060a7984 */ /* 0x000e240000000800 */
        /* <DEDUP_REMOVED lines=9> */
[----:B------:R-:W0:Y:S02]  /*06c0*/  LDS R10, [R6+0x100] ;  /* 0x00010000060a7984 */ /* 0x000e240000000800 */
[----:B0-----:R-:W-:-:S02]  /*06d0*/  VIADDMNMX R13, R10, R13, R8, PT ;  /* 0x0000000d0a0d7246 */ /* 0x001fc40003800108 */
[----:B------:R-:W-:Y:S04]  /*06e0*/  LDS R8, [R0+0x2080] ;  /* 0x0020800000087984 */ /* 0x000fe80000000800 */
[----:B------:R-:W-:Y:S04]  /*06f0*/  STS [R0+0x2000], R13 ;  /* 0x0020000d00007388 */ /* 0x000fe80000000800 */
[----:B------:R0:W-:Y:S04]  /*0700*/  LDS R9, [R7+0xc] ;  /* 0x00000c0007097984 */ /* 0x0001e80000000800 */
[----:B------:R1:W2:Y:S01]  /*0710*/  LDS R10, [R6+0x180] ;  /* 0x00018000060a7984 */ /* 0x0002a20000000800 */
[----:B0-----:R-:W-:-:S02]  /*0720*/  VIADD R7, R7, 0x10 ;  /* 0x0000001007077836 */ /* 0x001fc40000000000 */
[----:B-1----:R-:W-:Y:S01]  /*0730*/  VIADD R6, R6, 0x400 ;  /* 0x0000040006067836 */ /* 0x002fe20000000000 */
[----:B--2---:R-:W-:-:S05]  /*0740*/  VIADDMNMX R9, R10, R9, R8, PT ;  /* 0x000000090a097246 */ /* 0x004fca0003800108 */
[----:B------:R1:W-:Y:S01]  /*0750*/  STS [R0+0x2080], R9 ;  /* 0x0020800900007388 */ /* 0x0003e20000000800 */
[----:B------:R-:W-:Y:S06]  /*0760*/  BAR.SYNC.DEFER_BLOCKING 0x0 ;  /* 0x0000000000007b1d */ /* 0x000fec0000010000 */
[----:B------:R-:W-:Y:S05]  /*0770*/  BRA.U UP0, `(.L_x_6) ;  /* 0xfffffff9009c7547 */ /* 0x000fea000b83ffff */
[----:B------:R-:W0:Y:S04]  /*0780*/  LDS R7, [R0] ;  /* 0x0000000000077984 */ /* 0x000e280000000800 */
[----:B-1----:R-:W1:Y:S04]  /*0790*/  LDS R9, [R0+0x80] ;  /* 0x0000800000097984 */ /* 0x002e680000000800 */
[----:B------:R-:W2:Y:S04]  /*07a0*/  LDS R11, [R0+0x2000] ;  /* 0x00200000000b7984 */ /* 0x000ea80000000800 */
[----:B------:R-:W3:Y:S04]  /*07b0*/  LDS R13, [R0+0x2080] ;  /* 0x00208000000d7984 */ /* 0x000ee80000000800 */
[----:B0-----:R-:W-:Y:S04]  /*07c0*/  STG.E desc[UR6][R2.64], R7 ;  /* 0x0000000702007986 */ /* 0x001fe8000c101906 */
[----:B-1----:R-:W-:Y:S04]  /*07d0*/  STG.E desc[UR6][R2.64+0x80], R9 ;  /* 0x0000800902007986 */ /* 0x002fe8000c101906 */
[----:B--2---:R-:W-:Y:S04]  /*07e0*/  STG.E desc[UR6][R4.64], R11 ;  /* 0x0000000b04007986 */ /* 0x004fe8000c101906 */
[----:B---3--:R-:W-:Y:S01]  /*07f0*/  STG.E desc[UR6][R4.64+0x80], R13 ;  /* 0x0000800d04007986 */ /* 0x008fe2000c101906 */
[----:B------:R-:W-:Y:S05]  /*0800*/  EXIT ;  /* 0x000000000000794d */ /* 0x000fea0003800000 */
.L_x_7:
        /* <DEDUP_REMOVED lines=15> */
.L_x_10:


//--------------------- .nv.shared._Z7phase_3Piiiii --------------------------
	.section	.nv.shared._Z7phase_3Piiiii,"aw",@nobits
	.sectionflags	@""
	.align	4
.nv.shared._Z7phase_3Piiiii:
	.zero		50176


//--------------------- .nv.shared.reserved.0     --------------------------
	.section	.nv.shared.reserved.0,"aw",@nobits
	.weak		__nv_reservedSMEM_offset_0_alias
	.size		__nv_reservedSMEM_offset_0_alias, 0, 64
	.other		__nv_reservedSMEM_offset_0_alias,@"STO_CUDA_RESERVED_SHARED STV_DEFAULT"
__nv_reservedSMEM_offset_0_alias:
	.zero		0
	.zero		64


//--------------------- .nv.shared._Z7phase_2Piiii --------------------------
	.section	.nv.shared._Z7phase_2Piiii,"aw",@nobits
	.sectionflags	@""
	.align	4
.nv.shared._Z7phase_2Piiii:
	.zero		33792


//--------------------- .nv.shared._Z7phase_1Piiii --------------------------
	.section	.nv.shared._Z7phase_1Piiii,"aw",@nobits
	.sectionflags	@""
	.align	4
.nv.shared._Z7phase_1Piiii:
	.zero		17408


//--------------------- .nv.constant0._Z7phase_3Piiiii --------------------------
	.section	.nv.constant0._Z7phase_3Piiiii,"a",@progbits
	.sectionflags	@""
	.align	4
.nv.constant0._Z7phase_3Piiiii:
	.zero		920


//--------------------- .nv.constant0._Z7phase_2Piiii --------------------------
	.section	.nv.constant0._Z7phase_2Piiii,"a",@progbits
	.sectionflags	@""
	.align	4
.nv.constant0._Z7phase_2Piiii:
	.zero		916


//--------------------- .nv.constant0._Z7phase_1Piiii --------------------------
	.section	.nv.constant0._Z7phase_1Piiii,"a",@progbits
	.sectionflags	@""
	.align	4
.nv.constant0._Z7phase_1Piiii:
	.zero		916


//--------------------- SYMBOLS --------------------------

	.type		.nv.reservedSmem.offset0,@object
	.size		.nv.reservedSmem.offset0,0x4
	.type		.nv.reservedSmem.cap,@object
	.size		.nv.reservedSmem.cap,0x4
